//
// Generated by NVIDIA NVVM Compiler
//
// Compiler Build ID: CL-36424714
// Cuda compilation tools, release 13.0, V13.0.88
// Based on NVVM 20.0.0
//

.version 9.0
.target sm_100
.address_size 64

	// .globl	_Z13gaussian_blurPhS_Pdjjjjjd
// _ZZ13gaussian_blurPhS_PdjjjjjdE5R_arr has been demoted
// _ZZ13gaussian_blurPhS_PdjjjjjdE5G_arr has been demoted
// _ZZ13gaussian_blurPhS_PdjjjjjdE5B_arr has been demoted

.visible .entry _Z13gaussian_blurPhS_Pdjjjjjd(
	.param .u64 .ptr .align 1 _Z13gaussian_blurPhS_Pdjjjjjd_param_0,
	.param .u64 .ptr .align 1 _Z13gaussian_blurPhS_Pdjjjjjd_param_1,
	.param .u64 .ptr .align 1 _Z13gaussian_blurPhS_Pdjjjjjd_param_2,
	.param .u32 _Z13gaussian_blurPhS_Pdjjjjjd_param_3,
	.param .u32 _Z13gaussian_blurPhS_Pdjjjjjd_param_4,
	.param .u32 _Z13gaussian_blurPhS_Pdjjjjjd_param_5,
	.param .u32 _Z13gaussian_blurPhS_Pdjjjjjd_param_6,
	.param .u32 _Z13gaussian_blurPhS_Pdjjjjjd_param_7,
	.param .f64 _Z13gaussian_blurPhS_Pdjjjjjd_param_8
)
{
	.reg .pred 	%p<31>;
	.reg .b16 	%rs<94>;
	.reg .b32 	%r<264>;
	.reg .b64 	%rd<182>;
	.reg .b64 	%fd<57>;
	// demoted variable
	.shared .align 1 .b8 _ZZ13gaussian_blurPhS_PdjjjjjdE5R_arr[16377];
	// demoted variable
	.shared .align 1 .b8 _ZZ13gaussian_blurPhS_PdjjjjjdE5G_arr[16377];
	// demoted variable
	.shared .align 1 .b8 _ZZ13gaussian_blurPhS_PdjjjjjdE5B_arr[16377];
	ld.param.u64 	%rd8, [_Z13gaussian_blurPhS_Pdjjjjjd_param_0];
	ld.param.u64 	%rd7, [_Z13gaussian_blurPhS_Pdjjjjjd_param_2];
	ld.param.u32 	%r68, [_Z13gaussian_blurPhS_Pdjjjjjd_param_3];
	ld.param.u32 	%r64, [_Z13gaussian_blurPhS_Pdjjjjjd_param_4];
	ld.param.u32 	%r65, [_Z13gaussian_blurPhS_Pdjjjjjd_param_5];
	ld.param.u32 	%r66, [_Z13gaussian_blurPhS_Pdjjjjjd_param_6];
	ld.param.u32 	%r67, [_Z13gaussian_blurPhS_Pdjjjjjd_param_7];
	cvta.to.global.u64 	%rd1, %rd8;
	mov.u32 	%r69, %ntid.x;
	mov.u32 	%r70, %ctaid.x;
	mov.u32 	%r1, %tid.x;
	mad.lo.s32 	%r2, %r69, %r70, %r1;
	mov.u32 	%r71, %ctaid.y;
	add.s32 	%r3, %r68, %r71;
	setp.ge.u32 	%p1, %r3, %r64;
	@%p1 bra 	$L__BB0_55;
	add.s32 	%r4, %r65, -1;
	add.s32 	%r5, %r1, -230;
	add.s32 	%r73, %r66, -1;
	max.s32 	%r74, %r2, -26;
	add.s32 	%r75, %r74, 26;
	min.s32 	%r6, %r73, %r75;
	max.s32 	%r76, %r2, 26;
	add.s32 	%r77, %r76, -26;
	min.s32 	%r7, %r73, %r77;
	mov.u32 	%r8, %nctaid.y;
	add.s32 	%r78, %r1, 1;
	mov.u32 	%r79, _ZZ13gaussian_blurPhS_PdjjjjjdE5R_arr;
	add.s32 	%r9, %r79, %r78;
	mov.u32 	%r80, _ZZ13gaussian_blurPhS_PdjjjjjdE5G_arr;
	add.s32 	%r10, %r80, %r78;
	mov.u32 	%r81, _ZZ13gaussian_blurPhS_PdjjjjjdE5B_arr;
	add.s32 	%r11, %r81, %r78;
	cvta.to.global.u64 	%rd9, %rd7;
	add.s64 	%rd2, %rd9, 16;
	mov.b32 	%r253, 0;
	mov.u32 	%r254, %r3;
$L__BB0_2:
	mad.lo.s32 	%r82, %r8, %r253, %r3;
	add.s32 	%r14, %r82, -26;
	add.s32 	%r83, %r82, 26;
	max.s32 	%r84, %r14, %r83;
	sub.s32 	%r85, %r84, %r82;
	add.s32 	%r15, %r85, 26;
	mul.hi.u32 	%r86, %r15, -858993459;
	shr.u32 	%r87, %r86, 2;
	mul.lo.s32 	%r88, %r87, 5;
	sub.s32 	%r89, %r15, %r88;
	add.s32 	%r90, %r89, 1;
	setp.eq.s32 	%p2, %r90, 5;
	selp.b32 	%r16, 0, %r90, %p2;
	mov.u32 	%r257, %r14;
	@%p2 bra 	$L__BB0_24;
	mov.b32 	%r256, 0;
	mov.u32 	%r257, %r14;
$L__BB0_4:
	mov.u32 	%r17, %r257;
	setp.lt.u32 	%p3, %r1, 26;
	max.s32 	%r92, %r17, 0;
	min.s32 	%r93, %r4, %r92;
	mul.lo.s32 	%r19, %r93, %r66;
	add.s32 	%r94, %r19, %r2;
	mul.lo.s32 	%r95, %r94, %r67;
	add.s32 	%r96, %r95, 2;
	cvt.u64.u32 	%rd10, %r96;
	add.s64 	%rd11, %rd1, %rd10;
	ld.global.u8 	%rs1, [%rd11];
	sub.s32 	%r97, %r17, %r254;
	mul.lo.s32 	%r98, %r97, 309;
	mov.u32 	%r99, _ZZ13gaussian_blurPhS_PdjjjjjdE5R_arr;
	add.s32 	%r20, %r99, %r98;
	add.s32 	%r100, %r1, 8034;
	add.s32 	%r21, %r20, %r100;
	st.shared.u8 	[%r21+26], %rs1;
	add.s32 	%r101, %r95, 1;
	cvt.u64.u32 	%rd12, %r101;
	add.s64 	%rd13, %rd1, %rd12;
	ld.global.u8 	%rs2, [%rd13];
	mov.u32 	%r102, _ZZ13gaussian_blurPhS_PdjjjjjdE5G_arr;
	add.s32 	%r22, %r102, %r98;
	add.s32 	%r23, %r22, %r100;
	st.shared.u8 	[%r23+26], %rs2;
	cvt.u64.u32 	%rd14, %r95;
	add.s64 	%rd15, %rd1, %rd14;
	ld.global.u8 	%rs3, [%rd15];
	mov.u32 	%r103, _ZZ13gaussian_blurPhS_PdjjjjjdE5B_arr;
	add.s32 	%r24, %r103, %r98;
	add.s32 	%r25, %r24, %r100;
	st.shared.u8 	[%r25+26], %rs3;
	@%p3 bra 	$L__BB0_7;
	setp.gt.u32 	%p4, %r5, 25;
	@%p4 bra 	$L__BB0_8;
	add.s32 	%r104, %r19, %r6;
	mul.lo.s32 	%r105, %r104, %r67;
	add.s32 	%r106, %r105, 2;
	cvt.u64.u32 	%rd16, %r106;
	add.s64 	%rd17, %rd1, %rd16;
	ld.global.u8 	%rs4, [%rd17];
	st.shared.u8 	[%r21+52], %rs4;
	add.s32 	%r107, %r105, 1;
	cvt.u64.u32 	%rd18, %r107;
	add.s64 	%rd19, %rd1, %rd18;
	ld.global.u8 	%rs5, [%rd19];
	st.shared.u8 	[%r23+52], %rs5;
	cvt.u64.u32 	%rd20, %r105;
	add.s64 	%rd21, %rd1, %rd20;
	ld.global.u8 	%rs6, [%rd21];
	st.shared.u8 	[%r25+52], %rs6;
	bra.uni 	$L__BB0_8;
$L__BB0_7:
	add.s32 	%r108, %r19, %r7;
	mul.lo.s32 	%r109, %r108, %r67;
	add.s32 	%r110, %r109, 2;
	cvt.u64.u32 	%rd22, %r110;
	add.s64 	%rd23, %rd1, %rd22;
	ld.global.u8 	%rs7, [%rd23];
	add.s32 	%r111, %r20, %r1;
	st.shared.u8 	[%r111+8034], %rs7;
	add.s32 	%r112, %r109, 1;
	cvt.u64.u32 	%rd24, %r112;
	add.s64 	%rd25, %rd1, %rd24;
	ld.global.u8 	%rs8, [%rd25];
	add.s32 	%r113, %r22, %r1;
	st.shared.u8 	[%r113+8034], %rs8;
	cvt.u64.u32 	%rd26, %r109;
	add.s64 	%rd27, %rd1, %rd26;
	ld.global.u8 	%rs9, [%rd27];
	add.s32 	%r114, %r24, %r1;
	st.shared.u8 	[%r114+8034], %rs9;
$L__BB0_8:
	add.s32 	%r257, %r17, 1;
	add.s32 	%r115, %r256, 1;
	setp.eq.s32 	%p5, %r115, %r16;
	@%p5 bra 	$L__BB0_24;
	max.s32 	%r116, %r257, 0;
	min.s32 	%r117, %r4, %r116;
	mul.lo.s32 	%r27, %r117, %r66;
	add.s32 	%r118, %r27, %r2;
	mul.lo.s32 	%r119, %r118, %r67;
	add.s32 	%r120, %r119, 2;
	cvt.u64.u32 	%rd28, %r120;
	add.s64 	%rd29, %rd1, %rd28;
	ld.global.u8 	%rs10, [%rd29];
	st.shared.u8 	[%r21+335], %rs10;
	add.s32 	%r121, %r119, 1;
	cvt.u64.u32 	%rd30, %r121;
	add.s64 	%rd31, %rd1, %rd30;
	ld.global.u8 	%rs11, [%rd31];
	st.shared.u8 	[%r23+335], %rs11;
	cvt.u64.u32 	%rd32, %r119;
	add.s64 	%rd33, %rd1, %rd32;
	ld.global.u8 	%rs12, [%rd33];
	st.shared.u8 	[%r25+335], %rs12;
	@%p3 bra 	$L__BB0_12;
	setp.gt.u32 	%p7, %r5, 25;
	@%p7 bra 	$L__BB0_13;
	add.s32 	%r122, %r27, %r6;
	mul.lo.s32 	%r123, %r122, %r67;
	add.s32 	%r124, %r123, 2;
	cvt.u64.u32 	%rd34, %r124;
	add.s64 	%rd35, %rd1, %rd34;
	ld.global.u8 	%rs13, [%rd35];
	st.shared.u8 	[%r21+361], %rs13;
	add.s32 	%r125, %r123, 1;
	cvt.u64.u32 	%rd36, %r125;
	add.s64 	%rd37, %rd1, %rd36;
	ld.global.u8 	%rs14, [%rd37];
	st.shared.u8 	[%r23+361], %rs14;
	cvt.u64.u32 	%rd38, %r123;
	add.s64 	%rd39, %rd1, %rd38;
	ld.global.u8 	%rs15, [%rd39];
	st.shared.u8 	[%r25+361], %rs15;
	bra.uni 	$L__BB0_13;
$L__BB0_12:
	add.s32 	%r126, %r27, %r7;
	mul.lo.s32 	%r127, %r126, %r67;
	add.s32 	%r128, %r127, 2;
	cvt.u64.u32 	%rd40, %r128;
	add.s64 	%rd41, %rd1, %rd40;
	ld.global.u8 	%rs16, [%rd41];
	st.shared.u8 	[%r21+309], %rs16;
	add.s32 	%r129, %r127, 1;
	cvt.u64.u32 	%rd42, %r129;
	add.s64 	%rd43, %rd1, %rd42;
	ld.global.u8 	%rs17, [%rd43];
	st.shared.u8 	[%r23+309], %rs17;
	cvt.u64.u32 	%rd44, %r127;
	add.s64 	%rd45, %rd1, %rd44;
	ld.global.u8 	%rs18, [%rd45];
	st.shared.u8 	[%r25+309], %rs18;
$L__BB0_13:
	add.s32 	%r257, %r17, 2;
	add.s32 	%r130, %r256, 2;
	setp.eq.s32 	%p8, %r130, %r16;
	@%p8 bra 	$L__BB0_24;
	max.s32 	%r131, %r257, 0;
	min.s32 	%r132, %r4, %r131;
	mul.lo.s32 	%r29, %r132, %r66;
	add.s32 	%r133, %r29, %r2;
	mul.lo.s32 	%r134, %r133, %r67;
	add.s32 	%r135, %r134, 2;
	cvt.u64.u32 	%rd46, %r135;
	add.s64 	%rd47, %rd1, %rd46;
	ld.global.u8 	%rs19, [%rd47];
	st.shared.u8 	[%r21+644], %rs19;
	add.s32 	%r136, %r134, 1;
	cvt.u64.u32 	%rd48, %r136;
	add.s64 	%rd49, %rd1, %rd48;
	ld.global.u8 	%rs20, [%rd49];
	st.shared.u8 	[%r23+644], %rs20;
	cvt.u64.u32 	%rd50, %r134;
	add.s64 	%rd51, %rd1, %rd50;
	ld.global.u8 	%rs21, [%rd51];
	st.shared.u8 	[%r25+644], %rs21;
	@%p3 bra 	$L__BB0_17;
	setp.gt.u32 	%p10, %r5, 25;
	@%p10 bra 	$L__BB0_18;
	add.s32 	%r137, %r29, %r6;
	mul.lo.s32 	%r138, %r137, %r67;
	add.s32 	%r139, %r138, 2;
	cvt.u64.u32 	%rd52, %r139;
	add.s64 	%rd53, %rd1, %rd52;
	ld.global.u8 	%rs22, [%rd53];
	st.shared.u8 	[%r21+670], %rs22;
	add.s32 	%r140, %r138, 1;
	cvt.u64.u32 	%rd54, %r140;
	add.s64 	%rd55, %rd1, %rd54;
	ld.global.u8 	%rs23, [%rd55];
	st.shared.u8 	[%r23+670], %rs23;
	cvt.u64.u32 	%rd56, %r138;
	add.s64 	%rd57, %rd1, %rd56;
	ld.global.u8 	%rs24, [%rd57];
	st.shared.u8 	[%r25+670], %rs24;
	bra.uni 	$L__BB0_18;
$L__BB0_17:
	add.s32 	%r141, %r29, %r7;
	mul.lo.s32 	%r142, %r141, %r67;
	add.s32 	%r143, %r142, 2;
	cvt.u64.u32 	%rd58, %r143;
	add.s64 	%rd59, %rd1, %rd58;
	ld.global.u8 	%rs25, [%rd59];
	st.shared.u8 	[%r21+618], %rs25;
	add.s32 	%r144, %r142, 1;
	cvt.u64.u32 	%rd60, %r144;
	add.s64 	%rd61, %rd1, %rd60;
	ld.global.u8 	%rs26, [%rd61];
	st.shared.u8 	[%r23+618], %rs26;
	cvt.u64.u32 	%rd62, %r142;
	add.s64 	%rd63, %rd1, %rd62;
	ld.global.u8 	%rs27, [%rd63];
	st.shared.u8 	[%r25+618], %rs27;
$L__BB0_18:
	add.s32 	%r257, %r17, 3;
	add.s32 	%r145, %r256, 3;
	setp.eq.s32 	%p11, %r145, %r16;
	@%p11 bra 	$L__BB0_24;
	max.s32 	%r146, %r257, 0;
	min.s32 	%r147, %r4, %r146;
	mul.lo.s32 	%r31, %r147, %r66;
	add.s32 	%r148, %r31, %r2;
	mul.lo.s32 	%r149, %r148, %r67;
	add.s32 	%r150, %r149, 2;
	cvt.u64.u32 	%rd64, %r150;
	add.s64 	%rd65, %rd1, %rd64;
	ld.global.u8 	%rs28, [%rd65];
	st.shared.u8 	[%r21+953], %rs28;
	add.s32 	%r151, %r149, 1;
	cvt.u64.u32 	%rd66, %r151;
	add.s64 	%rd67, %rd1, %rd66;
	ld.global.u8 	%rs29, [%rd67];
	st.shared.u8 	[%r23+953], %rs29;
	cvt.u64.u32 	%rd68, %r149;
	add.s64 	%rd69, %rd1, %rd68;
	ld.global.u8 	%rs30, [%rd69];
	st.shared.u8 	[%r25+953], %rs30;
	@%p3 bra 	$L__BB0_22;
	setp.gt.u32 	%p13, %r5, 25;
	@%p13 bra 	$L__BB0_23;
	add.s32 	%r152, %r31, %r6;
	mul.lo.s32 	%r153, %r152, %r67;
	add.s32 	%r154, %r153, 2;
	cvt.u64.u32 	%rd70, %r154;
	add.s64 	%rd71, %rd1, %rd70;
	ld.global.u8 	%rs31, [%rd71];
	st.shared.u8 	[%r21+979], %rs31;
	add.s32 	%r155, %r153, 1;
	cvt.u64.u32 	%rd72, %r155;
	add.s64 	%rd73, %rd1, %rd72;
	ld.global.u8 	%rs32, [%rd73];
	st.shared.u8 	[%r23+979], %rs32;
	cvt.u64.u32 	%rd74, %r153;
	add.s64 	%rd75, %rd1, %rd74;
	ld.global.u8 	%rs33, [%rd75];
	st.shared.u8 	[%r25+979], %rs33;
	bra.uni 	$L__BB0_23;
$L__BB0_22:
	add.s32 	%r156, %r31, %r7;
	mul.lo.s32 	%r157, %r156, %r67;
	add.s32 	%r158, %r157, 2;
	cvt.u64.u32 	%rd76, %r158;
	add.s64 	%rd77, %rd1, %rd76;
	ld.global.u8 	%rs34, [%rd77];
	st.shared.u8 	[%r21+927], %rs34;
	add.s32 	%r159, %r157, 1;
	cvt.u64.u32 	%rd78, %r159;
	add.s64 	%rd79, %rd1, %rd78;
	ld.global.u8 	%rs35, [%rd79];
	st.shared.u8 	[%r23+927], %rs35;
	cvt.u64.u32 	%rd80, %r157;
	add.s64 	%rd81, %rd1, %rd80;
	ld.global.u8 	%rs36, [%rd81];
	st.shared.u8 	[%r25+927], %rs36;
$L__BB0_23:
	add.s32 	%r257, %r17, 4;
	add.s32 	%r256, %r256, 4;
	setp.ne.s32 	%p14, %r256, %r16;
	@%p14 bra 	$L__BB0_4;
$L__BB0_24:
	setp.lt.u32 	%p15, %r15, 4;
	@%p15 bra 	$L__BB0_47;
	add.s32 	%r35, %r14, 48;
$L__BB0_26:
	.pragma "nounroll";
	mov.u32 	%r36, %r257;
	setp.gt.u32 	%p16, %r1, 25;
	max.s32 	%r160, %r36, 0;
	min.s32 	%r161, %r4, %r160;
	mul.lo.s32 	%r37, %r161, %r66;
	add.s32 	%r162, %r37, %r2;
	mul.lo.s32 	%r163, %r162, %r67;
	add.s32 	%r164, %r163, 2;
	cvt.u64.u32 	%rd82, %r164;
	add.s64 	%rd83, %rd1, %rd82;
	ld.global.u8 	%rs37, [%rd83];
	sub.s32 	%r165, %r36, %r254;
	mul.lo.s32 	%r166, %r165, 309;
	mov.u32 	%r167, _ZZ13gaussian_blurPhS_PdjjjjjdE5R_arr;
	add.s32 	%r38, %r167, %r166;
	add.s32 	%r168, %r1, 8034;
	add.s32 	%r39, %r38, %r168;
	st.shared.u8 	[%r39+26], %rs37;
	add.s32 	%r169, %r163, 1;
	cvt.u64.u32 	%rd84, %r169;
	add.s64 	%rd85, %rd1, %rd84;
	ld.global.u8 	%rs38, [%rd85];
	mov.u32 	%r170, _ZZ13gaussian_blurPhS_PdjjjjjdE5G_arr;
	add.s32 	%r40, %r170, %r166;
	add.s32 	%r41, %r40, %r168;
	st.shared.u8 	[%r41+26], %rs38;
	cvt.u64.u32 	%rd86, %r163;
	add.s64 	%rd87, %rd1, %rd86;
	ld.global.u8 	%rs39, [%rd87];
	mov.u32 	%r171, _ZZ13gaussian_blurPhS_PdjjjjjdE5B_arr;
	add.s32 	%r42, %r171, %r166;
	add.s32 	%r43, %r42, %r168;
	st.shared.u8 	[%r43+26], %rs39;
	@%p16 bra 	$L__BB0_28;
	add.s32 	%r176, %r37, %r7;
	mul.lo.s32 	%r177, %r176, %r67;
	add.s32 	%r178, %r177, 2;
	cvt.u64.u32 	%rd94, %r178;
	add.s64 	%rd95, %rd1, %rd94;
	ld.global.u8 	%rs43, [%rd95];
	add.s32 	%r179, %r38, %r1;
	st.shared.u8 	[%r179+8034], %rs43;
	add.s32 	%r180, %r177, 1;
	cvt.u64.u32 	%rd96, %r180;
	add.s64 	%rd97, %rd1, %rd96;
	ld.global.u8 	%rs44, [%rd97];
	add.s32 	%r181, %r40, %r1;
	st.shared.u8 	[%r181+8034], %rs44;
	cvt.u64.u32 	%rd98, %r177;
	add.s64 	%rd99, %rd1, %rd98;
	ld.global.u8 	%rs45, [%rd99];
	add.s32 	%r182, %r42, %r1;
	st.shared.u8 	[%r182+8034], %rs45;
	bra.uni 	$L__BB0_30;
$L__BB0_28:
	setp.gt.u32 	%p17, %r5, 25;
	@%p17 bra 	$L__BB0_30;
	add.s32 	%r172, %r37, %r6;
	mul.lo.s32 	%r173, %r172, %r67;
	add.s32 	%r174, %r173, 2;
	cvt.u64.u32 	%rd88, %r174;
	add.s64 	%rd89, %rd1, %rd88;
	ld.global.u8 	%rs40, [%rd89];
	st.shared.u8 	[%r39+52], %rs40;
	add.s32 	%r175, %r173, 1;
	cvt.u64.u32 	%rd90, %r175;
	add.s64 	%rd91, %rd1, %rd90;
	ld.global.u8 	%rs41, [%rd91];
	st.shared.u8 	[%r41+52], %rs41;
	cvt.u64.u32 	%rd92, %r173;
	add.s64 	%rd93, %rd1, %rd92;
	ld.global.u8 	%rs42, [%rd93];
	st.shared.u8 	[%r43+52], %rs42;
$L__BB0_30:
	setp.lt.u32 	%p18, %r1, 26;
	max.s32 	%r183, %r36, -1;
	add.s32 	%r184, %r183, 1;
	min.s32 	%r185, %r4, %r184;
	mul.lo.s32 	%r44, %r185, %r66;
	add.s32 	%r186, %r44, %r2;
	mul.lo.s32 	%r187, %r186, %r67;
	add.s32 	%r188, %r187, 2;
	cvt.u64.u32 	%rd100, %r188;
	add.s64 	%rd101, %rd1, %rd100;
	ld.global.u8 	%rs46, [%rd101];
	st.shared.u8 	[%r39+335], %rs46;
	add.s32 	%r189, %r187, 1;
	cvt.u64.u32 	%rd102, %r189;
	add.s64 	%rd103, %rd1, %rd102;
	ld.global.u8 	%rs47, [%rd103];
	st.shared.u8 	[%r41+335], %rs47;
	cvt.u64.u32 	%rd104, %r187;
	add.s64 	%rd105, %rd1, %rd104;
	ld.global.u8 	%rs48, [%rd105];
	st.shared.u8 	[%r43+335], %rs48;
	@%p18 bra 	$L__BB0_33;
	setp.gt.u32 	%p19, %r5, 25;
	@%p19 bra 	$L__BB0_34;
	add.s32 	%r190, %r44, %r6;
	mul.lo.s32 	%r191, %r190, %r67;
	add.s32 	%r192, %r191, 2;
	cvt.u64.u32 	%rd106, %r192;
	add.s64 	%rd107, %rd1, %rd106;
	ld.global.u8 	%rs49, [%rd107];
	st.shared.u8 	[%r39+361], %rs49;
	add.s32 	%r193, %r191, 1;
	cvt.u64.u32 	%rd108, %r193;
	add.s64 	%rd109, %rd1, %rd108;
	ld.global.u8 	%rs50, [%rd109];
	st.shared.u8 	[%r41+361], %rs50;
	cvt.u64.u32 	%rd110, %r191;
	add.s64 	%rd111, %rd1, %rd110;
	ld.global.u8 	%rs51, [%rd111];
	st.shared.u8 	[%r43+361], %rs51;
	bra.uni 	$L__BB0_34;
$L__BB0_33:
	add.s32 	%r194, %r44, %r7;
	mul.lo.s32 	%r195, %r194, %r67;
	add.s32 	%r196, %r195, 2;
	cvt.u64.u32 	%rd112, %r196;
	add.s64 	%rd113, %rd1, %rd112;
	ld.global.u8 	%rs52, [%rd113];
	st.shared.u8 	[%r39+309], %rs52;
	add.s32 	%r197, %r195, 1;
	cvt.u64.u32 	%rd114, %r197;
	add.s64 	%rd115, %rd1, %rd114;
	ld.global.u8 	%rs53, [%rd115];
	st.shared.u8 	[%r41+309], %rs53;
	cvt.u64.u32 	%rd116, %r195;
	add.s64 	%rd117, %rd1, %rd116;
	ld.global.u8 	%rs54, [%rd117];
	st.shared.u8 	[%r43+309], %rs54;
$L__BB0_34:
	add.s32 	%r198, %r36, 2;
	max.s32 	%r199, %r198, 0;
	min.s32 	%r200, %r4, %r199;
	mul.lo.s32 	%r45, %r200, %r66;
	add.s32 	%r201, %r45, %r2;
	mul.lo.s32 	%r202, %r201, %r67;
	add.s32 	%r203, %r202, 2;
	cvt.u64.u32 	%rd118, %r203;
	add.s64 	%rd119, %rd1, %rd118;
	ld.global.u8 	%rs55, [%rd119];
	st.shared.u8 	[%r39+644], %rs55;
	add.s32 	%r204, %r202, 1;
	cvt.u64.u32 	%rd120, %r204;
	add.s64 	%rd121, %rd1, %rd120;
	ld.global.u8 	%rs56, [%rd121];
	st.shared.u8 	[%r41+644], %rs56;
	cvt.u64.u32 	%rd122, %r202;
	add.s64 	%rd123, %rd1, %rd122;
	ld.global.u8 	%rs57, [%rd123];
	st.shared.u8 	[%r43+644], %rs57;
	@%p18 bra 	$L__BB0_37;
	setp.gt.u32 	%p21, %r5, 25;
	@%p21 bra 	$L__BB0_38;
	add.s32 	%r205, %r45, %r6;
	mul.lo.s32 	%r206, %r205, %r67;
	add.s32 	%r207, %r206, 2;
	cvt.u64.u32 	%rd124, %r207;
	add.s64 	%rd125, %rd1, %rd124;
	ld.global.u8 	%rs58, [%rd125];
	st.shared.u8 	[%r39+670], %rs58;
	add.s32 	%r208, %r206, 1;
	cvt.u64.u32 	%rd126, %r208;
	add.s64 	%rd127, %rd1, %rd126;
	ld.global.u8 	%rs59, [%rd127];
	st.shared.u8 	[%r41+670], %rs59;
	cvt.u64.u32 	%rd128, %r206;
	add.s64 	%rd129, %rd1, %rd128;
	ld.global.u8 	%rs60, [%rd129];
	st.shared.u8 	[%r43+670], %rs60;
	bra.uni 	$L__BB0_38;
$L__BB0_37:
	add.s32 	%r209, %r45, %r7;
	mul.lo.s32 	%r210, %r209, %r67;
	add.s32 	%r211, %r210, 2;
	cvt.u64.u32 	%rd130, %r211;
	add.s64 	%rd131, %rd1, %rd130;
	ld.global.u8 	%rs61, [%rd131];
	st.shared.u8 	[%r39+618], %rs61;
	add.s32 	%r212, %r210, 1;
	cvt.u64.u32 	%rd132, %r212;
	add.s64 	%rd133, %rd1, %rd132;
	ld.global.u8 	%rs62, [%rd133];
	st.shared.u8 	[%r41+618], %rs62;
	cvt.u64.u32 	%rd134, %r210;
	add.s64 	%rd135, %rd1, %rd134;
	ld.global.u8 	%rs63, [%rd135];
	st.shared.u8 	[%r43+618], %rs63;
$L__BB0_38:
	add.s32 	%r213, %r36, 3;
	max.s32 	%r214, %r213, 0;
	min.s32 	%r215, %r4, %r214;
	mul.lo.s32 	%r46, %r215, %r66;
	add.s32 	%r216, %r46, %r2;
	mul.lo.s32 	%r217, %r216, %r67;
	add.s32 	%r218, %r217, 2;
	cvt.u64.u32 	%rd136, %r218;
	add.s64 	%rd137, %rd1, %rd136;
	ld.global.u8 	%rs64, [%rd137];
	st.shared.u8 	[%r39+953], %rs64;
	add.s32 	%r219, %r217, 1;
	cvt.u64.u32 	%rd138, %r219;
	add.s64 	%rd139, %rd1, %rd138;
	ld.global.u8 	%rs65, [%rd139];
	st.shared.u8 	[%r41+953], %rs65;
	cvt.u64.u32 	%rd140, %r217;
	add.s64 	%rd141, %rd1, %rd140;
	ld.global.u8 	%rs66, [%rd141];
	st.shared.u8 	[%r43+953], %rs66;
	@%p18 bra 	$L__BB0_41;
	setp.gt.u32 	%p23, %r5, 25;
	@%p23 bra 	$L__BB0_42;
	add.s32 	%r220, %r46, %r6;
	mul.lo.s32 	%r221, %r220, %r67;
	add.s32 	%r222, %r221, 2;
	cvt.u64.u32 	%rd142, %r222;
	add.s64 	%rd143, %rd1, %rd142;
	ld.global.u8 	%rs67, [%rd143];
	st.shared.u8 	[%r39+979], %rs67;
	add.s32 	%r223, %r221, 1;
	cvt.u64.u32 	%rd144, %r223;
	add.s64 	%rd145, %rd1, %rd144;
	ld.global.u8 	%rs68, [%rd145];
	st.shared.u8 	[%r41+979], %rs68;
	cvt.u64.u32 	%rd146, %r221;
	add.s64 	%rd147, %rd1, %rd146;
	ld.global.u8 	%rs69, [%rd147];
	st.shared.u8 	[%r43+979], %rs69;
	bra.uni 	$L__BB0_42;
$L__BB0_41:
	add.s32 	%r224, %r46, %r7;
	mul.lo.s32 	%r225, %r224, %r67;
	add.s32 	%r226, %r225, 2;
	cvt.u64.u32 	%rd148, %r226;
	add.s64 	%rd149, %rd1, %rd148;
	ld.global.u8 	%rs70, [%rd149];
	st.shared.u8 	[%r39+927], %rs70;
	add.s32 	%r227, %r225, 1;
	cvt.u64.u32 	%rd150, %r227;
	add.s64 	%rd151, %rd1, %rd150;
	ld.global.u8 	%rs71, [%rd151];
	st.shared.u8 	[%r41+927], %rs71;
	cvt.u64.u32 	%rd152, %r225;
	add.s64 	%rd153, %rd1, %rd152;
	ld.global.u8 	%rs72, [%rd153];
	st.shared.u8 	[%r43+927], %rs72;
$L__BB0_42:
	add.s32 	%r228, %r36, 4;
	max.s32 	%r229, %r228, 0;
	min.s32 	%r230, %r4, %r229;
	mul.lo.s32 	%r47, %r230, %r66;
	add.s32 	%r231, %r47, %r2;
	mul.lo.s32 	%r232, %r231, %r67;
	add.s32 	%r233, %r232, 2;
	cvt.u64.u32 	%rd154, %r233;
	add.s64 	%rd155, %rd1, %rd154;
	ld.global.u8 	%rs73, [%rd155];
	st.shared.u8 	[%r39+1262], %rs73;
	add.s32 	%r234, %r232, 1;
	cvt.u64.u32 	%rd156, %r234;
	add.s64 	%rd157, %rd1, %rd156;
	ld.global.u8 	%rs74, [%rd157];
	st.shared.u8 	[%r41+1262], %rs74;
	cvt.u64.u32 	%rd158, %r232;
	add.s64 	%rd159, %rd1, %rd158;
	ld.global.u8 	%rs75, [%rd159];
	st.shared.u8 	[%r43+1262], %rs75;
	@%p18 bra 	$L__BB0_45;
	setp.gt.u32 	%p25, %r5, 25;
	@%p25 bra 	$L__BB0_46;
	add.s32 	%r235, %r47, %r6;
	mul.lo.s32 	%r236, %r235, %r67;
	add.s32 	%r237, %r236, 2;
	cvt.u64.u32 	%rd160, %r237;
	add.s64 	%rd161, %rd1, %rd160;
	ld.global.u8 	%rs76, [%rd161];
	st.shared.u8 	[%r39+1288], %rs76;
	add.s32 	%r238, %r236, 1;
	cvt.u64.u32 	%rd162, %r238;
	add.s64 	%rd163, %rd1, %rd162;
	ld.global.u8 	%rs77, [%rd163];
	st.shared.u8 	[%r41+1288], %rs77;
	cvt.u64.u32 	%rd164, %r236;
	add.s64 	%rd165, %rd1, %rd164;
	ld.global.u8 	%rs78, [%rd165];
	st.shared.u8 	[%r43+1288], %rs78;
	bra.uni 	$L__BB0_46;
$L__BB0_45:
	add.s32 	%r239, %r47, %r7;
	mul.lo.s32 	%r240, %r239, %r67;
	add.s32 	%r241, %r240, 2;
	cvt.u64.u32 	%rd166, %r241;
	add.s64 	%rd167, %rd1, %rd166;
	ld.global.u8 	%rs79, [%rd167];
	st.shared.u8 	[%r39+1236], %rs79;
	add.s32 	%r242, %r240, 1;
	cvt.u64.u32 	%rd168, %r242;
	add.s64 	%rd169, %rd1, %rd168;
	ld.global.u8 	%rs80, [%rd169];
	st.shared.u8 	[%r41+1236], %rs80;
	cvt.u64.u32 	%rd170, %r240;
	add.s64 	%rd171, %rd1, %rd170;
	ld.global.u8 	%rs81, [%rd171];
	st.shared.u8 	[%r43+1236], %rs81;
$L__BB0_46:
	add.s32 	%r257, %r36, 5;
	setp.lt.s32 	%p26, %r36, %r35;
	@%p26 bra 	$L__BB0_26;
$L__BB0_47:
	bar.sync 	0;
	mov.f64 	%fd54, 0d0000000000000000;
	mov.b32 	%r259, 0;
	mov.f64 	%fd55, %fd54;
	mov.f64 	%fd56, %fd54;
$L__BB0_48:
	mul.lo.s32 	%r245, %r259, 309;
	add.s32 	%r262, %r9, %r245;
	add.s32 	%r261, %r10, %r245;
	add.s32 	%r260, %r11, %r245;
	mul.wide.u32 	%rd172, %r259, 424;
	add.s64 	%rd181, %rd2, %rd172;
	mov.b32 	%r263, 3;
$L__BB0_49:
	ld.shared.u8 	%rs82, [%r262+-1];
	cvt.rn.f64.u16 	%fd15, %rs82;
	ld.global.f64 	%fd16, [%rd181+-16];
	fma.rn.f64 	%fd56, %fd16, %fd15, %fd56;
	ld.shared.u8 	%rs83, [%r261+-1];
	cvt.rn.f64.u16 	%fd17, %rs83;
	fma.rn.f64 	%fd55, %fd16, %fd17, %fd55;
	ld.shared.u8 	%rs84, [%r260+-1];
	cvt.rn.f64.u16 	%fd18, %rs84;
	fma.rn.f64 	%fd54, %fd16, %fd18, %fd54;
	setp.eq.s32 	%p27, %r263, 55;
	@%p27 bra 	$L__BB0_51;
	ld.shared.u8 	%rs85, [%r262];
	cvt.rn.f64.u16 	%fd19, %rs85;
	ld.global.f64 	%fd20, [%rd181+-8];
	fma.rn.f64 	%fd21, %fd20, %fd19, %fd56;
	ld.shared.u8 	%rs86, [%r261];
	cvt.rn.f64.u16 	%fd22, %rs86;
	fma.rn.f64 	%fd23, %fd20, %fd22, %fd55;
	ld.shared.u8 	%rs87, [%r260];
	cvt.rn.f64.u16 	%fd24, %rs87;
	fma.rn.f64 	%fd25, %fd20, %fd24, %fd54;
	ld.shared.u8 	%rs88, [%r262+1];
	cvt.rn.f64.u16 	%fd26, %rs88;
	ld.global.f64 	%fd27, [%rd181];
	fma.rn.f64 	%fd28, %fd27, %fd26, %fd21;
	ld.shared.u8 	%rs89, [%r261+1];
	cvt.rn.f64.u16 	%fd29, %rs89;
	fma.rn.f64 	%fd30, %fd27, %fd29, %fd23;
	ld.shared.u8 	%rs90, [%r260+1];
	cvt.rn.f64.u16 	%fd31, %rs90;
	fma.rn.f64 	%fd32, %fd27, %fd31, %fd25;
	ld.shared.u8 	%rs91, [%r262+2];
	cvt.rn.f64.u16 	%fd33, %rs91;
	ld.global.f64 	%fd34, [%rd181+8];
	fma.rn.f64 	%fd56, %fd34, %fd33, %fd28;
	ld.shared.u8 	%rs92, [%r261+2];
	cvt.rn.f64.u16 	%fd35, %rs92;
	fma.rn.f64 	%fd55, %fd34, %fd35, %fd30;
	ld.shared.u8 	%rs93, [%r260+2];
	cvt.rn.f64.u16 	%fd36, %rs93;
	fma.rn.f64 	%fd54, %fd34, %fd36, %fd32;
	add.s32 	%r263, %r263, 4;
	add.s32 	%r262, %r262, 4;
	add.s32 	%r261, %r261, 4;
	add.s32 	%r260, %r260, 4;
	add.s64 	%rd181, %rd181, 32;
	bra.uni 	$L__BB0_49;
$L__BB0_51:
	add.s32 	%r259, %r259, 1;
	setp.ne.s32 	%p28, %r259, 53;
	@%p28 bra 	$L__BB0_48;
	setp.ge.u32 	%p29, %r2, %r66;
	@%p29 bra 	$L__BB0_54;
	ld.param.f64 	%fd50, [_Z13gaussian_blurPhS_Pdjjjjjd_param_8];
	ld.param.u64 	%rd180, [_Z13gaussian_blurPhS_Pdjjjjjd_param_1];
	div.rn.f64 	%fd37, %fd56, %fd50;
	mov.f64 	%fd38, 0d3FE0000000000000;
	copysign.f64 	%fd39, %fd37, %fd38;
	add.rz.f64 	%fd40, %fd37, %fd39;
	cvt.rzi.f64.f64 	%fd41, %fd40;
	cvt.rzi.u32.f64 	%r246, %fd41;
	mad.lo.s32 	%r247, %r254, %r66, %r2;
	mul.lo.s32 	%r248, %r247, %r67;
	add.s32 	%r249, %r248, 2;
	cvt.u64.u32 	%rd173, %r249;
	cvta.to.global.u64 	%rd174, %rd180;
	add.s64 	%rd175, %rd174, %rd173;
	st.global.u8 	[%rd175], %r246;
	div.rn.f64 	%fd42, %fd55, %fd50;
	copysign.f64 	%fd43, %fd42, %fd38;
	add.rz.f64 	%fd44, %fd42, %fd43;
	cvt.rzi.f64.f64 	%fd45, %fd44;
	cvt.rzi.u32.f64 	%r250, %fd45;
	add.s32 	%r251, %r248, 1;
	cvt.u64.u32 	%rd176, %r251;
	add.s64 	%rd177, %rd174, %rd176;
	st.global.u8 	[%rd177], %r250;
	div.rn.f64 	%fd46, %fd54, %fd50;
	copysign.f64 	%fd47, %fd46, %fd38;
	add.rz.f64 	%fd48, %fd46, %fd47;
	cvt.rzi.f64.f64 	%fd49, %fd48;
	cvt.rzi.u32.f64 	%r252, %fd49;
	cvt.u64.u32 	%rd178, %r248;
	add.s64 	%rd179, %rd174, %rd178;
	st.global.u8 	[%rd179], %r252;
$L__BB0_54:
	add.s32 	%r254, %r254, %r8;
	setp.lt.u32 	%p30, %r254, %r64;
	add.s32 	%r253, %r253, 1;
	@%p30 bra 	$L__BB0_2;
$L__BB0_55:
	ret;

}


// ===== COMPILED SASS (sm_100) =====

	.target	sm_100

	.elftype	@"ET_EXEC"


//--------------------- .note.nv.tkinfo           --------------------------
	.section	.note.nv.tkinfo,"",@"SHT_NOTE"
	.sectionflags	@"SHF_NOTE_NV_TKINFO"
	.tkinfo
        /*0018*/ 	.word	0x00000002
        /*0030*/ 	.string	""
        /*0030*/ 	.string	"ptxas"
        /*0030*/ 	.string	"Cuda compilation tools, release 13.0, V13.0.88"
        /*0030*/ 	.string	"Build cuda_13.0.r13.0/compiler.36424714_0"
        /*0030*/ 	.string	"-arch sm_100 -m 64 "



//--------------------- .note.nv.cuinfo           --------------------------
	.section	.note.nv.cuinfo,"",@"SHT_NOTE"
	.sectionflags	@"SHF_NOTE_NV_CUINFO"
        /*0018*/ 	.short	0x0002
        /*001a*/ 	.short	0x0064
        /*001c*/ 	.short	0x0082
	.zero		2


//--------------------- .nv.info                  --------------------------
	.section	.nv.info,"",@"SHT_CUDA_INFO"
	.align	4


	//----- nvinfo : EIATTR_REGCOUNT
	.align		4
        /*0000*/ 	.byte	0x04, 0x2f
        /*0002*/ 	.short	(.L_1 - .L_0)
	.align		4
.L_0:
        /*0004*/ 	.word	index@(_Z13gaussian_blurPhS_Pdjjjjjd)
        /*0008*/ 	.word	0x00000023


	//----- nvinfo : EIATTR_FRAME_SIZE
	.align		4
.L_1:
        /*000c*/ 	.byte	0x04, 0x11
        /*000e*/ 	.short	(.L_3 - .L_2)
	.align		4
.L_2:
        /*0010*/ 	.word	index@($__internal_0_$__cuda_sm20_div_rn_f64_full)
        /*0014*/ 	.word	0x00000000


	//----- nvinfo : EIATTR_FRAME_SIZE
	.align		4
.L_3:
        /*0018*/ 	.byte	0x04, 0x11
        /*001a*/ 	.short	(.L_5 - .L_4)
	.align		4
.L_4:
        /*001c*/ 	.word	index@(_Z13gaussian_blurPhS_Pdjjjjjd)
        /*0020*/ 	.word	0x00000000


	//----- nvinfo : EIATTR_MIN_STACK_SIZE
	.align		4
.L_5:
        /*0024*/ 	.byte	0x04, 0x12
        /*0026*/ 	.short	(.L_7 - .L_6)
	.align		4
.L_6:
        /*0028*/ 	.word	index@(_Z13gaussian_blurPhS_Pdjjjjjd)
        /*002c*/ 	.word	0x00000000
.L_7:


//--------------------- .nv.compat                --------------------------
	.section	.nv.compat,"",@"SHT_CUDA_COMPAT_INFO"
	.align	4
        /*0000*/ 	.byte	0x02, 0x09, 0x00, 0x00, 0x02, 0x02, 0x01, 0x00, 0x02, 0x05, 0x05, 0x00, 0x03, 0x07, 0x01, 0x01
        /*0010*/ 	.byte	0x02, 0x03, 0x00, 0x00, 0x02, 0x06, 0x01, 0x00, 0x04, 0x0b, 0x08, 0x00, 0x01, 0x00, 0x00, 0x00
        /*0020*/ 	.byte	0x00, 0x00, 0x00, 0x00


//--------------------- .nv.info._Z13gaussian_blurPhS_Pdjjjjjd --------------------------
	.section	.nv.info._Z13gaussian_blurPhS_Pdjjjjjd,"",@"SHT_CUDA_INFO"
	.sectionflags	@""
	.align	4


	//----- nvinfo : EIATTR_CUDA_API_VERSION
	.align		4
        /*0000*/ 	.byte	0x04, 0x37
        /*0002*/ 	.short	(.L_9 - .L_8)
.L_8:
        /*0004*/ 	.word	0x00000082


	//----- nvinfo : EIATTR_KPARAM_INFO
	.align		4
.L_9:
        /*0008*/ 	.byte	0x04, 0x17
        /*000a*/ 	.short	(.L_11 - .L_10)
.L_10:
        /*000c*/ 	.word	0x00000000
        /*0010*/ 	.short	0x0008
        /*0012*/ 	.short	0x0030
        /*0014*/ 	.byte	0x00, 0xf0, 0x21, 0x00


	//----- nvinfo : EIATTR_KPARAM_INFO
	.align		4
.L_11:
        /*0018*/ 	.byte	0x04, 0x17
        /*001a*/ 	.short	(.L_13 - .L_12)
.L_12:
        /*001c*/ 	.word	0x00000000
        /*0020*/ 	.short	0x0007
        /*0022*/ 	.short	0x0028
        /*0024*/ 	.byte	0x00, 0xf0, 0x11, 0x00


	//----- nvinfo : EIATTR_KPARAM_INFO
	.align		4
.L_13:
        /*0028*/ 	.byte	0x04, 0x17
        /*002a*/ 	.short	(.L_15 - .L_14)
.L_14:
        /*002c*/ 	.word	0x00000000
        /*0030*/ 	.short	0x0006
        /*0032*/ 	.short	0x0024
        /*0034*/ 	.byte	0x00, 0xf0, 0x11, 0x00


	//----- nvinfo : EIATTR_KPARAM_INFO
	.align		4
.L_15:
        /*0038*/ 	.byte	0x04, 0x17
        /*003a*/ 	.short	(.L_17 - .L_16)
.L_16:
        /*003c*/ 	.word	0x00000000
        /*0040*/ 	.short	0x0005
        /*0042*/ 	.short	0x0020
        /*0044*/ 	.byte	0x00, 0xf0, 0x11, 0x00


	//----- nvinfo : EIATTR_KPARAM_INFO
	.align		4
.L_17:
        /*0048*/ 	.byte	0x04, 0x17
        /*004a*/ 	.short	(.L_19 - .L_18)
.L_18:
        /*004c*/ 	.word	0x00000000
        /*0050*/ 	.short	0x0004
        /*0052*/ 	.short	0x001c
        /*0054*/ 	.byte	0x00, 0xf0, 0x11, 0x00


	//----- nvinfo : EIATTR_KPARAM_INFO
	.align		4
.L_19:
        /*0058*/ 	.byte	0x04, 0x17
        /*005a*/ 	.short	(.L_21 - .L_20)
.L_20:
        /*005c*/ 	.word	0x00000000
        /*0060*/ 	.short	0x0003
        /*0062*/ 	.short	0x0018
        /*0064*/ 	.byte	0x00, 0xf0, 0x11, 0x00


	//----- nvinfo : EIATTR_KPARAM_INFO
	.align		4
.L_21:
        /*0068*/ 	.byte	0x04, 0x17
        /*006a*/ 	.short	(.L_23 - .L_22)
.L_22:
        /*006c*/ 	.word	0x00000000
        /*0070*/ 	.short	0x0002
        /*0072*/ 	.short	0x0010
        /*0074*/ 	.byte	0x00, 0xf5, 0x21, 0x00


	//----- nvinfo : EIATTR_KPARAM_INFO
	.align		4
.L_23:
        /*0078*/ 	.byte	0x04, 0x17
        /*007a*/ 	.short	(.L_25 - .L_24)
.L_24:
        /*007c*/ 	.word	0x00000000
        /*0080*/ 	.short	0x0001
        /*0082*/ 	.short	0x0008
        /*0084*/ 	.byte	0x00, 0xf5, 0x21, 0x00


	//----- nvinfo : EIATTR_KPARAM_INFO
	.align		4
.L_25:
        /*0088*/ 	.byte	0x04, 0x17
        /*008a*/ 	.short	(.L_27 - .L_26)
.L_26:
        /*008c*/ 	.word	0x00000000
        /*0090*/ 	.short	0x0000
        /*0092*/ 	.short	0x0000
        /*0094*/ 	.byte	0x00, 0xf5, 0x21, 0x00


	//----- nvinfo : EIATTR_SPARSE_MMA_MASK
	.align		4
.L_27:
        /*0098*/ 	.byte	0x03, 0x50
        /*009a*/ 	.short	0x0000


	//----- nvinfo : EIATTR_MAXREG_COUNT
	.align		4
        /*009c*/ 	.byte	0x03, 0x1b
        /*009e*/ 	.short	0x00ff


	//----- nvinfo : EIATTR_NUM_BARRIERS
	.align		4
        /*00a0*/ 	.byte	0x02, 0x4c
        /*00a2*/ 	.byte	0x01
	.zero		1


	//----- nvinfo : EIATTR_MERCURY_ISA_VERSION
	.align		4
        /*00a4*/ 	.byte	0x03, 0x5f
        /*00a6*/ 	.short	0x0101


	//----- nvinfo : EIATTR_VRC_CTA_INIT_COUNT
	.align		4
        /*00a8*/ 	.byte	0x02, 0x4a
	.zero		1
	.zero		1


	//----- nvinfo : EIATTR_EXIT_INSTR_OFFSETS
	.align		4
        /*00ac*/ 	.byte	0x04, 0x1c
        /*00ae*/ 	.short	(.L_29 - .L_28)


	//   ....[0]....
.L_28:
        /*00b0*/ 	.word	0x00000090


	//   ....[1]....
        /*00b4*/ 	.word	0x00003d70


	//----- nvinfo : EIATTR_CRS_STACK_SIZE
	.align		4
.L_29:
        /*00b8*/ 	.byte	0x04, 0x1e
        /*00ba*/ 	.short	(.L_31 - .L_30)
.L_30:
        /*00bc*/ 	.word	0x00000000


	//----- nvinfo : EIATTR_CBANK_PARAM_SIZE
	.align		4
.L_31:
        /*00c0*/ 	.byte	0x03, 0x19
        /*00c2*/ 	.short	0x0038


	//----- nvinfo : EIATTR_PARAM_CBANK
	.align		4
        /*00c4*/ 	.byte	0x04, 0x0a
        /*00c6*/ 	.short	(.L_33 - .L_32)
	.align		4
.L_32:
        /*00c8*/ 	.word	index@(.nv.constant0._Z13gaussian_blurPhS_Pdjjjjjd)
        /*00cc*/ 	.short	0x0380
        /*00ce*/ 	.short	0x0038


	//----- nvinfo : EIATTR_SW_WAR
	.align		4
.L_33:
        /*00d0*/ 	.byte	0x04, 0x36
        /*00d2*/ 	.short	(.L_35 - .L_34)
.L_34:
        /*00d4*/ 	.word	0x00000008
.L_35:


//--------------------- .nv.callgraph             --------------------------
	.section	.nv.callgraph,"",@"SHT_CUDA_CALLGRAPH"
	.align	4
	.sectionentsize	8
	.align		4
        /*0000*/ 	.word	0x00000000
	.align		4
        /*0004*/ 	.word	0xffffffff
	.align		4
        /*0008*/ 	.word	0x00000000
	.align		4
        /*000c*/ 	.word	0xfffffffe
	.align		4
        /*0010*/ 	.word	0x00000000
	.align		4
        /*0014*/ 	.word	0xfffffffd
	.align		4
        /*0018*/ 	.word	0x00000000
	.align		4
        /*001c*/ 	.word	0xfffffffc


//--------------------- .text._Z13gaussian_blurPhS_Pdjjjjjd --------------------------
	.section	.text._Z13gaussian_blurPhS_Pdjjjjjd,"ax",@progbits
	.align	128
        .global         _Z13gaussian_blurPhS_Pdjjjjjd
        .type           _Z13gaussian_blurPhS_Pdjjjjjd,@function
        .size           _Z13gaussian_blurPhS_Pdjjjjjd,(.L_x_47 - _Z13gaussian_blurPhS_Pdjjjjjd)
        .other          _Z13gaussian_blurPhS_Pdjjjjjd,@"STO_CUDA_ENTRY STV_DEFAULT"
_Z13gaussian_blurPhS_Pdjjjjjd:
.text._Z13gaussian_blurPhS_Pdjjjjjd:
[----:B------:R-:W-:Y:S08]  /*0000*/  LDC R1, c[0x0][0x37c] ;  /* 0x0000df00ff017b82 */ /* 0x000ff00000000800 */
[----:B------:R-:W0:Y:S01]  /*0010*/  S2UR UR6, SR_CTAID.Y ;  /* 0x00000000000679c3 */ /* 0x000e220000002600 */
[----:B------:R-:W0:Y:S01]  /*0020*/  LDCU.64 UR4, c[0x0][0x398] ;  /* 0x00007300ff0477ac */ /* 0x000e220008000a00 */
[----:B------:R-:W1:Y:S01]  /*0030*/  S2R R3, SR_CTAID.X ;  /* 0x0000000000037919 */ /* 0x000e620000002500 */
[----:B------:R-:W2:Y:S01]  /*0040*/  S2R R2, SR_TID.X ;  /* 0x0000000000027919 */ /* 0x000ea20000002100 */
[----:B0-----:R-:W-:Y:S01]  /*0050*/  UIADD3 UR6, UPT, UPT, UR6, UR4, URZ ;  /* 0x0000000406067290 */ /* 0x001fe2000fffe0ff */
[----:B------:R-:W0:Y:S03]  /*0060*/  LDCU UR4, c[0x0][0x360] ;  /* 0x00006c00ff0477ac */ /* 0x000e260008000800 */
[----:B------:R-:W-:-:S06]  /*0070*/  UISETP.GE.U32.AND UP0, UPT, UR6, UR5, UPT ;  /* 0x000000050600728c */ /* 0x000fcc000bf06070 */
[----:B------:R-:W-:-:S13]  /*0080*/  PLOP3.LUT P0, PT, PT, PT, UP0, 0x80, 0x8 ;  /* 0x000000000008781c */ /* 0x000fda0003f0f008 */
[----:B012---:R-:W-:Y:S05]  /*0090*/  @P0 EXIT ;  /* 0x000000000000094d */ /* 0x007fea0003800000 */
[----:B------:R-:W0:Y:S01]  /*00a0*/  LDC.64 R6, c[0x0][0x3a0] ;  /* 0x0000e800ff067b82 */ /* 0x000e220000000a00 */
[----:B------:R-:W1:Y:S01]  /*00b0*/  LDCU.64 UR8, c[0x0][0x390] ;  /* 0x00007200ff0877ac */ /* 0x000e620008000a00 */
[----:B------:R-:W-:Y:S01]  /*00c0*/  IMAD R3, R3, UR4, R2 ;  /* 0x0000000403037c24 */ /* 0x000fe2000f8e0202 */
[----:B------:R-:W2:Y:S04]  /*00d0*/  LDCU UR15, c[0x0][0x374] ;  /* 0x00006e80ff0f77ac */ /* 0x000ea80008000800 */
[C---:B------:R-:W-:Y:S02]  /*00e0*/  VIMNMX R4, PT, PT, R3.reuse, -0x1a, !PT ;  /* 0xffffffe603047848 */ /* 0x040fe40007fe0100 */
[----:B------:R-:W-:Y:S01]  /*00f0*/  VIMNMX R0, PT, PT, R3, 0x1a, !PT ;  /* 0x0000001a03007848 */ /* 0x000fe20007fe0100 */
[----:B------:R-:W3:Y:S01]  /*0100*/  LDCU.64 UR16, c[0x0][0x358] ;  /* 0x00006b00ff1077ac */ /* 0x000ee20008000a00 */
[----:B------:R-:W-:Y:S01]  /*0110*/  UMOV UR4, URZ ;  /* 0x000000ff00047c82 */ /* 0x000fe20008000000 */
[----:B-1----:R-:W-:-:S03]  /*0120*/  UIADD3 URZ, UP0, UPT, UR8, 0x10, URZ ;  /* 0x0000001008ff7890 */ /* 0x002fc6000ff1e0ff */
[----:B------:R-:W-:Y:S01]  /*0130*/  UMOV UR8, UR6 ;  /* 0x0000000600087c82 */ /* 0x000fe20008000000 */
[----:B------:R-:W-:Y:S01]  /*0140*/  UIADD3.X UR7, UPT, UPT, URZ, UR9, URZ, UP0, !UPT ;  /* 0x00000009ff077290 */ /* 0x000fe200087fe4ff */
[----:B0-----:R-:W-:Y:S02]  /*0150*/  VIADD R5, R7, 0xffffffff ;  /* 0xffffffff07057836 */ /* 0x001fe40000000000 */
[----:B------:R-:W-:Y:S02]  /*0160*/  VIADD R6, R6, 0xffffffff ;  /* 0xffffffff06067836 */ /* 0x000fe40000000000 */
[----:B------:R-:W-:Y:S01]  /*0170*/  VIADD R7, R2, 0xffffff1a ;  /* 0xffffff1a02077836 */ /* 0x000fe20000000000 */
[--C-:B------:R-:W-:Y:S02]  /*0180*/  VIADDMNMX R4, R4, 0x1a, R5.reuse, PT ;  /* 0x0000001a04047846 */ /* 0x100fe40003800105 */
[----:B--23--:R-:W-:-:S07]  /*0190*/  VIADDMNMX R5, R0, 0xffffffe6, R5, PT ;  /* 0xffffffe600057846 */ /* 0x00cfce0003800105 */
.L_x_40:
[----:B------:R-:W-:-:S04]  /*01a0*/  UIMAD UR5, UR15, UR4, UR6 ;  /* 0x000000040f0572a4 */ /* 0x000fc8000f8e0206 */
[----:B------:R-:W-:Y:S02]  /*01b0*/  UIADD3 UR9, UPT, UPT, UR5, -0x1a, URZ ;  /* 0xffffffe605097890 */ /* 0x000fe4000fffe0ff */
[----:B0-----:R-:W-:-:S04]  /*01c0*/  IMAD.U32 R9, RZ, RZ, UR5 ;  /* 0x00000005ff097e24 */ /* 0x001fc8000f8e00ff */
[----:B------:R-:W-:-:S04]  /*01d0*/  MOV R0, UR9 ;  /* 0x0000000900007c02 */ /* 0x000fc80008000f00 */
[----:B------:R-:W-:-:S04]  /*01e0*/  VIADDMNMX R0, R9, 0x1a, R0, !PT ;  /* 0x0000001a09007846 */ /* 0x000fc80007800100 */
[----:B------:R-:W-:-:S05]  /*01f0*/  IADD3 R9, PT, PT, R0, 0x1a, -R9 ;  /* 0x0000001a00097810 */ /* 0x000fca0007ffe809 */
[----:B------:R-:W-:-:S05]  /*0200*/  IMAD.HI.U32 R0, R9, -0x33333333, RZ ;  /* 0xcccccccd09007827 */ /* 0x000fca00078e00ff */
[----:B------:R-:W-:-:S05]  /*0210*/  SHF.R.U32.HI R0, RZ, 0x2, R0 ;  /* 0x00000002ff007819 */ /* 0x000fca0000011600 */
[----:B------:R-:W-:-:S04]  /*0220*/  IMAD R0, R0, -0x5, R9 ;  /* 0xfffffffb00007824 */ /* 0x000fc800078e0209 */
[----:B------:R-:W-:-:S05]  /*0230*/  VIADD R0, R0, 0x1 ;  /* 0x0000000100007836 */ /* 0x000fca0000000000 */
[----:B------:R-:W-:-:S04]  /*0240*/  ISETP.NE.AND P0, PT, R0, 0x5, PT ;  /* 0x000000050000780c */ /* 0x000fc80003f05270 */
[----:B------:R-:W-:-:S09]  /*0250*/  SEL R0, R0, RZ, P0 ;  /* 0x000000ff00007207 */ /* 0x000fd20000000000 */
[----:B------:R-:W-:Y:S05]  /*0260*/  @!P0 BRA `(.L_x_0) ;  /* 0x0000001000148947 */ /* 0x000fea0003800000 */
[----:B------:R-:W-:Y:S01]  /*0270*/  ISETP.GE.U32.AND P0, PT, R2, 0x1a, PT ;  /* 0x0000001a0200780c */ /* 0x000fe20003f06070 */
[----:B------:R-:W0:Y:S01]  /*0280*/  LDCU UR19, c[0x0][0x3a4] ;  /* 0x00007480ff1377ac */ /* 0x000e220008000800 */
[----:B------:R-:W1:Y:S01]  /*0290*/  LDCU UR18, c[0x0][0x3a8] ;  /* 0x00007500ff1277ac */ /* 0x000e620008000800 */
[----:B------:R-:W2:Y:S01]  /*02a0*/  LDCU.64 UR20, c[0x0][0x380] ;  /* 0x00007000ff1477ac */ /* 0x000ea20008000a00 */
[----:B------:R-:W-:-:S09]  /*02b0*/  UMOV UR5, URZ ;  /* 0x000000ff00057c82 */ /* 0x000fd20008000000 */
.L_x_13:
[----:B------:R-:W-:-:S04]  /*02c0*/  VIMNMX R9, PT, PT, RZ, UR9, !PT ;  /* 0x00000009ff097c48 */ /* 0x000fc8000ffe0100 */
[----:B------:R-:W-:-:S05]  /*02d0*/  VIMNMX R14, PT, PT, R6, R9, PT ;  /* 0x00000009060e7248 */ /* 0x000fca0003fe0100 */
[----:B01----:R-:W-:-:S04]  /*02e0*/  IMAD R8, R14, UR19, R3 ;  /* 0x000000130e087c24 */ /* 0x003fc8000f8e0203 */
[----:B-1----:R-:W-:-:S04]  /*02f0*/  IMAD R8, R8, UR18, RZ ;  /* 0x0000001208087c24 */ /* 0x002fc8000f8e02ff */
[C---:B------:R-:W-:Y:S01]  /*0300*/  VIADD R9, R8.reuse, 0x2 ;  /* 0x0000000208097836 */ /* 0x040fe20000000000 */
[C---:B--2---:R-:W-:Y:S01]  /*0310*/  IADD3 R12, P3, PT, R8.reuse, UR20, RZ ;  /* 0x00000014080c7c10 */ /* 0x044fe2000ff7e0ff */
[----:B------:R-:W-:-:S03]  /*0320*/  VIADD R10, R8, 0x1 ;  /* 0x00000001080a7836 */ /* 0x000fc60000000000 */
[----:B------:R-:W-:Y:S01]  /*0330*/  IADD3 R8, P1, PT, R9, UR20, RZ ;  /* 0x0000001409087c10 */ /* 0x000fe2000ff3e0ff */
[----:B------:R-:W-:Y:S01]  /*0340*/  IMAD.X R13, RZ, RZ, UR21, P3 ;  /* 0x00000015ff0d7e24 */ /* 0x000fe200098e06ff */
[----:B------:R-:W-:Y:S02]  /*0350*/  IADD3 R10, P2, PT, R10, UR20, RZ ;  /* 0x000000140a0a7c10 */ /* 0x000fe4000ff5e0ff */
[----:B------:R-:W-:-:S03]  /*0360*/  IADD3.X R9, PT, PT, RZ, UR21, RZ, P1, !PT ;  /* 0x00000015ff097c10 */ /* 0x000fc60008ffe4ff */
[----:B------:R-:W-:Y:S01]  /*0370*/  IMAD.X R11, RZ, RZ, UR21, P2 ;  /* 0x00000015ff0b7e24 */ /* 0x000fe200090e06ff */
[----:B------:R-:W2:Y:S04]  /*0380*/  LDG.E.U8 R13, desc[UR16][R12.64] ;  /* 0x000000100c0d7981 */ /* 0x000ea8000c1e1100 */
[----:B------:R0:W3:Y:S04]  /*0390*/  LDG.E.U8 R9, desc[UR16][R8.64] ;  /* 0x0000001008097981 */ /* 0x0000e8000c1e1100 */
[----:B------:R-:W4:Y:S01]  /*03a0*/  LDG.E.U8 R11, desc[UR16][R10.64] ;  /* 0x000000100a0b7981 */ /* 0x000f22000c1e1100 */
[----:B------:R-:W1:Y:S01]  /*03b0*/  S2UR UR12, SR_CgaCtaId ;  /* 0x00000000000c79c3 */ /* 0x000e620000008800 */
[----:B------:R-:W-:-:S02]  /*03c0*/  UMOV UR11, 0x400 ;  /* 0x00000400000b7882 */ /* 0x000fc40000000000 */
[----:B------:R-:W-:Y:S02]  /*03d0*/  UIADD3 UR13, UPT, UPT, UR11, 0x3ff9, URZ ;  /* 0x00003ff90b0d7890 */ /* 0x000fe4000fffe0ff */
[----:B------:R-:W-:Y:S02]  /*03e0*/  UIADD3 UR14, UPT, UPT, UR11, 0x7ff2, URZ ;  /* 0x00007ff20b0e7890 */ /* 0x000fe4000fffe0ff */
[----:B------:R-:W-:Y:S01]  /*03f0*/  UIADD3 UR10, UPT, UPT, UR9, -UR8, URZ ;  /* 0x80000008090a7290 */ /* 0x000fe2000fffe0ff */
[----:B0-----:R-:W-:Y:S01]  /*0400*/  VIADD R8, R2, 0x1f62 ;  /* 0x00001f6202087836 */ /* 0x001fe20000000000 */
[----:B-1----:R-:W-:Y:S02]  /*0410*/  ULEA UR11, UR12, UR11, 0x18 ;  /* 0x0000000b0c0b7291 */ /* 0x002fe4000f8ec0ff */
[----:B------:R-:W-:Y:S02]  /*0420*/  ULEA UR13, UR12, UR13, 0x18 ;  /* 0x0000000d0c0d7291 */ /* 0x000fe4000f8ec0ff */
[----:B------:R-:W-:-:S02]  /*0430*/  ULEA UR14, UR12, UR14, 0x18 ;  /* 0x0000000e0c0e7291 */ /* 0x000fc4000f8ec0ff */
[----:B------:R-:W-:Y:S02]  /*0440*/  UIMAD UR11, UR10, 0x135, UR11 ;  /* 0x000001350a0b78a4 */ /* 0x000fe4000f8e020b */
[----:B------:R-:W-:Y:S02]  /*0450*/  UIMAD UR12, UR10, 0x135, UR13 ;  /* 0x000001350a0c78a4 */ /* 0x000fe4000f8e020d */
[----:B------:R-:W-:Y:S01]  /*0460*/  UIMAD UR13, UR10, 0x135, UR14 ;  /* 0x000001350a0d78a4 */ /* 0x000fe2000f8e020e */
[----:B------:R-:W-:Y:S02]  /*0470*/  BSSY.RECONVERGENT B0, `(.L_x_1) ;  /* 0x0000029000007945 */ /* 0x000fe40003800200 */
[----:B------:R-:W-:Y:S02]  /*0480*/  UMOV UR10, UR9 ;  /* 0x00000009000a7c82 */ /* 0x000fe40008000000 */
[----:B---3--:R0:W-:Y:S04]  /*0490*/  STS.U8 [R8+UR11+0x1a], R9 ;  /* 0x00001a0908007988 */ /* 0x0081e8000800000b */
[----:B----4-:R0:W-:Y:S04]  /*04a0*/  STS.U8 [R8+UR12+0x1a], R11 ;  /* 0x00001a0b08007988 */ /* 0x0101e8000800000c */
[----:B--2---:R0:W-:Y:S01]  /*04b0*/  STS.U8 [R8+UR13+0x1a], R13 ;  /* 0x00001a0d08007988 */ /* 0x0041e2000800000d */
[----:B------:R-:W-:Y:S05]  /*04c0*/  @!P0 BRA `(.L_x_2) ;  /* 0x00000000004c8947 */ /* 0x000fea0003800000 */
[----:B------:R-:W-:-:S13]  /*04d0*/  ISETP.GT.U32.AND P1, PT, R7, 0x19, PT ;  /* 0x000000190700780c */ /* 0x000fda0003f24070 */
[----:B------:R-:W-:Y:S05]  /*04e0*/  @P1 BRA `(.L_x_3) ;  /* 0x0000000000841947 */ /* 0x000fea0003800000 */
[----:B0-----:R-:W-:-:S04]  /*04f0*/  IMAD R9, R14, UR19, R4 ;  /* 0x000000130e097c24 */ /* 0x001fc8000f8e0204 */
[----:B------:R-:W-:-:S04]  /*0500*/  IMAD R9, R9, UR18, RZ ;  /* 0x0000001209097c24 */ /* 0x000fc8000f8e02ff */
[C---:B------:R-:W-:Y:S01]  /*0510*/  VIADD R10, R9.reuse, 0x2 ;  /* 0x00000002090a7836 */ /* 0x040fe20000000000 */
[C---:B------:R-:W-:Y:S01]  /*0520*/  IADD3 R14, P3, PT, R9.reuse, UR20, RZ ;  /* 0x00000014090e7c10 */ /* 0x040fe2000ff7e0ff */
[----:B------:R-:W-:-:S03]  /*0530*/  VIADD R12, R9, 0x1 ;  /* 0x00000001090c7836 */ /* 0x000fc60000000000 */
[----:B------:R-:W-:Y:S02]  /*0540*/  IADD3 R10, P1, PT, R10, UR20, RZ ;  /* 0x000000140a0a7c10 */ /* 0x000fe4000ff3e0ff */
[----:B------:R-:W-:Y:S02]  /*0550*/  IADD3 R12, P2, PT, R12, UR20, RZ ;  /* 0x000000140c0c7c10 */ /* 0x000fe4000ff5e0ff */
[----:B------:R-:W-:Y:S01]  /*0560*/  IADD3.X R15, PT, PT, RZ, UR21, RZ, P3, !PT ;  /* 0x00000015ff0f7c10 */ /* 0x000fe20009ffe4ff */
[----:B------:R-:W-:Y:S02]  /*0570*/  IMAD.X R11, RZ, RZ, UR21, P1 ;  /* 0x00000015ff0b7e24 */ /* 0x000fe400088e06ff */
[----:B------:R-:W-:-:S03]  /*0580*/  IMAD.X R13, RZ, RZ, UR21, P2 ;  /* 0x00000015ff0d7e24 */ /* 0x000fc600090e06ff */
[----:B------:R-:W2:Y:S04]  /*0590*/  LDG.E.U8 R15, desc[UR16][R14.64] ;  /* 0x000000100e0f7981 */ /* 0x000ea8000c1e1100 */
[----:B------:R-:W3:Y:S04]  /*05a0*/  LDG.E.U8 R11, desc[UR16][R10.64] ;  /* 0x000000100a0b7981 */ /* 0x000ee8000c1e1100 */
[----:B------:R-:W4:Y:S04]  /*05b0*/  LDG.E.U8 R13, desc[UR16][R12.64] ;  /* 0x000000100c0d7981 */ /* 0x000f28000c1e1100 */
[----:B---3--:R1:W-:Y:S04]  /*05c0*/  STS.U8 [R8+UR11+0x34], R11 ;  /* 0x0000340b08007988 */ /* 0x0083e8000800000b */
[----:B----4-:R1:W-:Y:S04]  /*05d0*/  STS.U8 [R8+UR12+0x34], R13 ;  /* 0x0000340d08007988 */ /* 0x0103e8000800000c */
[----:B--2---:R1:W-:Y:S01]  /*05e0*/  STS.U8 [R8+UR13+0x34], R15 ;  /* 0x0000340f08007988 */ /* 0x0043e2000800000d */
[----:B------:R-:W-:Y:S05]  /*05f0*/  BRA `(.L_x_3) ;  /* 0x0000000000407947 */ /* 0x000fea0003800000 */
.L_x_2:
        /* <DEDUP_REMOVED lines=15> */
[----:B--2---:R0:W-:Y:S02]  /*06f0*/  STS.U8 [R2+UR13+0x1f62], R15 ;  /* 0x001f620f02007988 */ /* 0x0041e4000800000d */
.L_x_3:
[----:B------:R-:W-:Y:S05]  /*0700*/  BSYNC.RECONVERGENT B0 ;  /* 0x0000000000007941 */ /* 0x000fea0003800200 */
.L_x_1:
[----:B------:R-:W-:Y:S02]  /*0710*/  UIADD3 UR14, UPT, UPT, UR5, 0x1, URZ ;  /* 0x00000001050e7890 */ /* 0x000fe4000fffe0ff */
[----:B------:R-:W-:-:S04]  /*0720*/  UIADD3 UR9, UPT, UPT, UR9, 0x1, URZ ;  /* 0x0000000109097890 */ /* 0x000fc8000fffe0ff */
[----:B------:R-:W-:-:S13]  /*0730*/  ISETP.NE.AND P1, PT, R0, UR14, PT ;  /* 0x0000000e00007c0c */ /* 0x000fda000bf25270 */
[----:B------:R-:W-:Y:S05]  /*0740*/  @!P1 BRA `(.L_x_0) ;  /* 0x0000000800dc9947 */ /* 0x000fea0003800000 */
[----:B------:R-:W-:-:S04]  /*0750*/  UISETP.LT.AND UP0, UPT, URZ, UR9, UPT ;  /* 0x00000009ff00728c */ /* 0x000fc8000bf01270 */
[----:B------:R-:W-:-:S06]  /*0760*/  USEL UR9, URZ, UR9, !UP0 ;  /* 0x00000009ff097287 */ /* 0x000fcc000c000000 */
[----:B------:R-:W-:-:S05]  /*0770*/  VIMNMX R16, PT, PT, R6, UR9, PT ;  /* 0x0000000906107c48 */ /* 0x000fca000bfe0100 */
[----:B0-----:R-:W-:-:S04]  /*0780*/  IMAD R9, R16, UR19, R3 ;  /* 0x0000001310097c24 */ /* 0x001fc8000f8e0203 */
[----:B------:R-:W-:-:S04]  /*0790*/  IMAD R9, R9, UR18, RZ ;  /* 0x0000001209097c24 */ /* 0x000fc8000f8e02ff */
[C---:B------:R-:W-:Y:S01]  /*07a0*/  VIADD R10, R9.reuse, 0x2 ;  /* 0x00000002090a7836 */ /* 0x040fe20000000000 */
[C---:B------:R-:W-:Y:S01]  /*07b0*/  IADD3 R14, P3, PT, R9.reuse, UR20, RZ ;  /* 0x00000014090e7c10 */ /* 0x040fe2000ff7e0ff */
[----:B------:R-:W-:-:S03]  /*07c0*/  VIADD R12, R9, 0x1 ;  /* 0x00000001090c7836 */ /* 0x000fc60000000000 */
[----:B------:R-:W-:Y:S02]  /*07d0*/  IADD3 R10, P1, PT, R10, UR20, RZ ;  /* 0x000000140a0a7c10 */ /* 0x000fe4000ff3e0ff */
[----:B------:R-:W-:Y:S02]  /*07e0*/  IADD3 R12, P2, PT, R12, UR20, RZ ;  /* 0x000000140c0c7c10 */ /* 0x000fe4000ff5e0ff */
[----:B-1----:R-:W-:Y:S01]  /*07f0*/  IADD3.X R15, PT, PT, RZ, UR21, RZ, P3, !PT ;  /* 0x00000015ff0f7c10 */ /* 0x002fe20009ffe4ff */
[----:B------:R-:W-:Y:S02]  /*0800*/  IMAD.X R11, RZ, RZ, UR21, P1 ;  /* 0x00000015ff0b7e24 */ /* 0x000fe400088e06ff */
[----:B------:R-:W-:-:S03]  /*0810*/  IMAD.X R13, RZ, RZ, UR21, P2 ;  /* 0x00000015ff0d7e24 */ /* 0x000fc600090e06ff */
[----:B------:R-:W2:Y:S04]  /*0820*/  LDG.E.U8 R15, desc[UR16][R14.64] ;  /* 0x000000100e0f7981 */ /* 0x000ea8000c1e1100 */
[----:B------:R-:W3:Y:S04]  /*0830*/  LDG.E.U8 R11, desc[UR16][R10.64] ;  /* 0x000000100a0b7981 */ /* 0x000ee8000c1e1100 */
[----:B------:R-:W4:Y:S01]  /*0840*/  LDG.E.U8 R13, desc[UR16][R12.64] ;  /* 0x000000100c0d7981 */ /* 0x000f22000c1e1100 */
[----:B------:R-:W-:Y:S03]  /*0850*/  BSSY.RECONVERGENT B0, `(.L_x_4) ;  /* 0x0000028000007945 */ /* 0x000fe60003800200 */
[----:B---3--:R0:W-:Y:S04]  /*0860*/  STS.U8 [R8+UR11+0x14f], R11 ;  /* 0x00014f0b08007988 */ /* 0x0081e8000800000b */
[----:B----4-:R0:W-:Y:S04]  /*0870*/  STS.U8 [R8+UR12+0x14f], R13 ;  /* 0x00014f0d08007988 */ /* 0x0101e8000800000c */
[----:B--2---:R0:W-:Y:S01]  /*0880*/  STS.U8 [R8+UR13+0x14f], R15 ;  /* 0x00014f0f08007988 */ /* 0x0041e2000800000d */
[----:B------:R-:W-:Y:S05]  /*0890*/  @!P0 BRA `(.L_x_5) ;  /* 0x00000000004c8947 */ /* 0x000fea0003800000 */
[----:B------:R-:W-:-:S13]  /*08a0*/  ISETP.GT.U32.AND P1, PT, R7, 0x19, PT ;  /* 0x000000190700780c */ /* 0x000fda0003f24070 */
[----:B------:R-:W-:Y:S05]  /*08b0*/  @P1 BRA `(.L_x_6) ;  /* 0x0000000000841947 */ /* 0x000fea0003800000 */
[----:B------:R-:W-:-:S04]  /*08c0*/  IMAD R9, R16, UR19, R4 ;  /* 0x0000001310097c24 */ /* 0x000fc8000f8e0204 */
[----:B------:R-:W-:-:S04]  /*08d0*/  IMAD R9, R9, UR18, RZ ;  /* 0x0000001209097c24 */ /* 0x000fc8000f8e02ff */
[C---:B------:R-:W-:Y:S01]  /*08e0*/  VIADD R10, R9.reuse, 0x2 ;  /* 0x00000002090a7836 */ /* 0x040fe20000000000 */
[C---:B------:R-:W-:Y:S01]  /*08f0*/  IADD3 R14, P3, PT, R9.reuse, UR20, RZ ;  /* 0x00000014090e7c10 */ /* 0x040fe2000ff7e0ff */
[----:B------:R-:W-:-:S03]  /*0900*/  VIADD R12, R9, 0x1 ;  /* 0x00000001090c7836 */ /* 0x000fc60000000000 */
[----:B------:R-:W-:Y:S02]  /*0910*/  IADD3 R10, P1, PT, R10, UR20, RZ ;  /* 0x000000140a0a7c10 */ /* 0x000fe4000ff3e0ff */
[----:B------:R-:W-:Y:S02]  /*0920*/  IADD3 R12, P2, PT, R12, UR20, RZ ;  /* 0x000000140c0c7c10 */ /* 0x000fe4000ff5e0ff */
[----:B0-----:R-:W-:Y:S01]  /*0930*/  IADD3.X R15, PT, PT, RZ, UR21, RZ, P3, !PT ;  /* 0x00000015ff0f7c10 */ /* 0x001fe20009ffe4ff */
        /* <DEDUP_REMOVED lines=9> */
.L_x_5:
        /* <DEDUP_REMOVED lines=16> */
.L_x_6:
[----:B------:R-:W-:Y:S05]  /*0ad0*/  BSYNC.RECONVERGENT B0 ;  /* 0x0000000000007941 */ /* 0x000fea0003800200 */
.L_x_4:
[----:B------:R-:W-:-:S06]  /*0ae0*/  UIADD3 UR9, UPT, UPT, UR5, 0x2, URZ ;  /* 0x0000000205097890 */ /* 0x000fcc000fffe0ff */
[----:B------:R-:W-:Y:S01]  /*0af0*/  ISETP.NE.AND P1, PT, R0, UR9, PT ;  /* 0x0000000900007c0c */ /* 0x000fe2000bf25270 */
[----:B------:R-:W-:-:S12]  /*0b00*/  UIADD3 UR9, UPT, UPT, UR10, 0x2, URZ ;  /* 0x000000020a097890 */ /* 0x000fd8000fffe0ff */
[----:B------:R-:W-:Y:S05]  /*0b10*/  @!P1 BRA `(.L_x_0) ;  /* 0x0000000400e89947 */ /* 0x000fea0003800000 */
[----:B------:R-:W-:-:S04]  /*0b20*/  UISETP.LT.AND UP0, UPT, URZ, UR9, UPT ;  /* 0x00000009ff00728c */ /* 0x000fc8000bf01270 */
[----:B------:R-:W-:-:S06]  /*0b30*/  USEL UR9, URZ, UR9, !UP0 ;  /* 0x00000009ff097287 */ /* 0x000fcc000c000000 */
[----:B------:R-:W-:-:S05]  /*0b40*/  VIMNMX R16, PT, PT, R6, UR9, PT ;  /* 0x0000000906107c48 */ /* 0x000fca000bfe0100 */
[----:B------:R-:W-:-:S04]  /*0b50*/  IMAD R9, R16, UR19, R3 ;  /* 0x0000001310097c24 */ /* 0x000fc8000f8e0203 */
[----:B------:R-:W-:-:S04]  /*0b60*/  IMAD R9, R9, UR18, RZ ;  /* 0x0000001209097c24 */ /* 0x000fc8000f8e02ff */
[C---:B------:R-:W-:Y:S01]  /*0b70*/  VIADD R10, R9.reuse, 0x2 ;  /* 0x00000002090a7836 */ /* 0x040fe20000000000 */
[C---:B------:R-:W-:Y:S01]  /*0b80*/  IADD3 R14, P3, PT, R9.reuse, UR20, RZ ;  /* 0x00000014090e7c10 */ /* 0x040fe2000ff7e0ff */
[----:B------:R-:W-:-:S03]  /*0b90*/  VIADD R12, R9, 0x1 ;  /* 0x00000001090c7836 */ /* 0x000fc60000000000 */
[----:B------:R-:W-:Y:S02]  /*0ba0*/  IADD3 R10, P1, PT, R10, UR20, RZ ;  /* 0x000000140a0a7c10 */ /* 0x000fe4000ff3e0ff */
[----:B------:R-:W-:Y:S02]  /*0bb0*/  IADD3 R12, P2, PT, R12, UR20, RZ ;  /* 0x000000140c0c7c10 */ /* 0x000fe4000ff5e0ff */
[----:B01-3--:R-:W-:Y:S01]  /*0bc0*/  IADD3.X R15, PT, PT, RZ, UR21, RZ, P3, !PT ;  /* 0x00000015ff0f7c10 */ /* 0x00bfe20009ffe4ff */
        /* <DEDUP_REMOVED lines=29> */
.L_x_8:
        /* <DEDUP_REMOVED lines=16> */
.L_x_9:
[----:B------:R-:W-:Y:S05]  /*0ea0*/  BSYNC.RECONVERGENT B0 ;  /* 0x0000000000007941 */ /* 0x000fea0003800200 */
.L_x_7:
        /* <DEDUP_REMOVED lines=14> */
[----:B01----:R-:W-:Y:S01]  /*0f90*/  IADD3.X R15, PT, PT, RZ, UR21, RZ, P3, !PT ;  /* 0x00000015ff0f7c10 */ /* 0x003fe20009ffe4ff */
        /* <DEDUP_REMOVED lines=29> */
.L_x_11:
[----:B------:R-:W-:-:S04]  /*1170*/  IMAD R9, R16, UR19, R5 ;  /* 0x0000001310097c24 */ /* 0x000fc8000f8e0205 */
[----:B------:R-:W-:-:S04]  /*1180*/  IMAD R9, R9, UR18, RZ ;  /* 0x0000001209097c24 */ /* 0x000fc8000f8e02ff */
[C---:B------:R-:W-:Y:S01]  /*1190*/  VIADD R10, R9.reuse, 0x2 ;  /* 0x00000002090a7836 */ /* 0x040fe20000000000 */
[C---:B------:R-:W-:Y:S02]  /*11a0*/  IADD3 R12, PT, PT, R9.reuse, 0x1, RZ ;  /* 0x00000001090c7810 */ /* 0x040fe40007ffe0ff */
[----:B------:R-:W-:Y:S02]  /*11b0*/  IADD3 R14, P3, PT, R9, UR20, RZ ;  /* 0x00000014090e7c10 */ /* 0x000fe4000ff7e0ff */
[----:B------:R-:W-:Y:S02]  /*11c0*/  IADD3 R10, P1, PT, R10, UR20, RZ ;  /* 0x000000140a0a7c10 */ /* 0x000fe4000ff3e0ff */
[----:B------:R-:W-:Y:S01]  /*11d0*/  IADD3 R12, P2, PT, R12, UR20, RZ ;  /* 0x000000140c0c7c10 */ /* 0x000fe2000ff5e0ff */
[----:B0-----:R-:W-:Y:S02]  /*11e0*/  IMAD.X R15, RZ, RZ, UR21, P3 ;  /* 0x00000015ff0f7e24 */ /* 0x001fe400098e06ff */
[----:B------:R-:W-:-:S02]  /*11f0*/  IMAD.X R11, RZ, RZ, UR21, P1 ;  /* 0x00000015ff0b7e24 */ /* 0x000fc400088e06ff */
[----:B------:R-:W-:Y:S02]  /*1200*/  IMAD.X R13, RZ, RZ, UR21, P2 ;  /* 0x00000015ff0d7e24 */ /* 0x000fe400090e06ff */
[----:B------:R-:W2:Y:S04]  /*1210*/  LDG.E.U8 R15, desc[UR16][R14.64] ;  /* 0x000000100e0f7981 */ /* 0x000ea8000c1e1100 */
[----:B------:R-:W3:Y:S04]  /*1220*/  LDG.E.U8 R11, desc[UR16][R10.64] ;  /* 0x000000100a0b7981 */ /* 0x000ee8000c1e1100 */
[----:B------:R-:W4:Y:S04]  /*1230*/  LDG.E.U8 R13, desc[UR16][R12.64] ;  /* 0x000000100c0d7981 */ /* 0x000f28000c1e1100 */
[----:B---3--:R0:W-:Y:S04]  /*1240*/  STS.U8 [R8+UR11+0x39f], R11 ;  /* 0x00039f0b08007988 */ /* 0x0081e8000800000b */
[----:B----4-:R0:W-:Y:S04]  /*1250*/  STS.U8 [R8+UR12+0x39f], R13 ;  /* 0x00039f0d08007988 */ /* 0x0101e8000800000c */
[----:B--2---:R0:W-:Y:S02]  /*1260*/  STS.U8 [R8+UR13+0x39f], R15 ;  /* 0x00039f0f08007988 */ /* 0x0041e4000800000d */
.L_x_12:
[----:B------:R-:W-:Y:S05]  /*1270*/  BSYNC.RECONVERGENT B0 ;  /* 0x0000000000007941 */ /* 0x000fea0003800200 */
.L_x_10:
[----:B------:R-:W-:Y:S02]  /*1280*/  UIADD3 UR5, UPT, UPT, UR5, 0x4, URZ ;  /* 0x0000000405057890 */ /* 0x000fe4000fffe0ff */
[----:B------:R-:W-:-:S04]  /*1290*/  UIADD3 UR9, UPT, UPT, UR10, 0x4, URZ ;  /* 0x000000040a097890 */ /* 0x000fc8000fffe0ff */
[----:B------:R-:W-:-:S13]  /*12a0*/  ISETP.NE.AND P1, PT, R0, UR5, PT ;  /* 0x0000000500007c0c */ /* 0x000fda000bf25270 */
[----:B------:R-:W-:Y:S05]  /*12b0*/  @P1 BRA `(.L_x_13) ;  /* 0xfffffff000001947 */ /* 0x000fea000383ffff */
.L_x_0:
[----:B------:R-:W-:-:S04]  /*12c0*/  UIMAD UR10, UR15, UR4, UR6 ;  /* 0x000000040f0a72a4 */ /* 0x000fc8000f8e0206 */
[----:B------:R-:W-:Y:S02]  /*12d0*/  UIADD3 UR5, UPT, UPT, UR10, -0x1a, URZ ;  /* 0xffffffe60a057890 */ /* 0x000fe4000fffe0ff */
[----:B0-----:R-:W-:-:S04]  /*12e0*/  MOV R9, UR10 ;  /* 0x0000000a00097c02 */ /* 0x001fc80008000f00 */
[----:B------:R-:W-:-:S05]  /*12f0*/  IMAD.U32 R0, RZ, RZ, UR5 ;  /* 0x00000005ff007e24 */ /* 0x000fca000f8e00ff */
[----:B------:R-:W-:-:S04]  /*1300*/  VIADDMNMX R0, R9, 0x1a, R0, !PT ;  /* 0x0000001a09007846 */ /* 0x000fc80007800100 */
[----:B------:R-:W-:-:S13]  /*1310*/  R2UR UR5, R0 ;  /* 0x00000000000572ca */ /* 0x000fda00000e0000 */
[----:B------:R-:W-:-:S04]  /*1320*/  UIADD3 UR5, UPT, UPT, UR5, 0x1a, -UR10 ;  /* 0x0000001a05057890 */ /* 0x000fc8000fffe80a */
[----:B------:R-:W-:-:S09]  /*1330*/  UISETP.GE.U32.AND UP0, UPT, UR5, 0x4, UPT ;  /* 0x000000040500788c */ /* 0x000fd2000bf06070 */
[----:B------:R-:W-:Y:S05]  /*1340*/  BRA.U !UP0, `(.L_x_14) ;  /* 0x0000001108cc7547 */ /* 0x000fea000b800000 */
[----:B------:R-:W0:Y:S01]  /*1350*/  S2UR UR11, SR_CgaCtaId ;  /* 0x00000000000b79c3 */ /* 0x000e220000008800 */
[----:B------:R-:W-:Y:S01]  /*1360*/  UMOV UR5, 0x400 ;  /* 0x0000040000057882 */ /* 0x000fe20000000000 */
[----:B------:R-:W-:Y:S02]  /*1370*/  UIADD3 UR10, UPT, UPT, UR10, 0x16, URZ ;  /* 0x000000160a0a7890 */ /* 0x000fe4000fffe0ff */
[----:B------:R-:W-:Y:S02]  /*1380*/  UIADD3 UR13, UPT, UPT, UR5, 0x3ff9, URZ ;  /* 0x00003ff9050d7890 */ /* 0x000fe4000fffe0ff */
[----:B------:R-:W-:Y:S01]  /*1390*/  UIADD3 UR14, UPT, UPT, UR5, 0x7ff2, URZ ;  /* 0x00007ff2050e7890 */ /* 0x000fe2000fffe0ff */
[----:B------:R-:W2:Y:S01]  /*13a0*/  LDCU UR20, c[0x0][0x3a4] ;  /* 0x00007480ff1477ac */ /* 0x000ea20008000800 */
[----:B------:R-:W4:Y:S01]  /*13b0*/  LDCU UR21, c[0x0][0x3a8] ;  /* 0x00007500ff1577ac */ /* 0x000f220008000800 */
[----:B------:R-:W1:Y:S01]  /*13c0*/  LDCU.64 UR22, c[0x0][0x380] ;  /* 0x00007000ff1677ac */ /* 0x000e620008000a00 */
[----:B0-----:R-:W-:-:S02]  /*13d0*/  ULEA UR12, UR11, UR5, 0x18 ;  /* 0x000000050b0c7291 */ /* 0x001fc4000f8ec0ff */
[----:B------:R-:W-:Y:S02]  /*13e0*/  ULEA UR13, UR11, UR13, 0x18 ;  /* 0x0000000d0b0d7291 */ /* 0x000fe4000f8ec0ff */
[----:B-12-4-:R-:W-:-:S12]  /*13f0*/  ULEA UR14, UR11, UR14, 0x18 ;  /* 0x0000000e0b0e7291 */ /* 0x016fd8000f8ec0ff */
.L_x_29:
[----:B------:R-:W-:Y:S01]  /*1400*/  UISETP.LT.AND UP0, UPT, URZ, UR9, UPT ;  /* 0x00000009ff00728c */ /* 0x000fe2000bf01270 */
[----:B------:R-:W-:-:S03]  /*1410*/  ISETP.GT.U32.AND P0, PT, R2, 0x19, PT ;  /* 0x000000190200780c */ /* 0x000fc60003f04070 */
[----:B------:R-:W-:-:S06]  /*1420*/  USEL UR5, URZ, UR9, !UP0 ;  /* 0x00000009ff057287 */ /* 0x000fcc000c000000 */
[----:B------:R-:W-:-:S05]  /*1430*/  VIMNMX R20, PT, PT, R6, UR5, PT ;  /* 0x0000000506147c48 */ /* 0x000fca000bfe0100 */
[C---:B01-3--:R-:W-:Y:S02]  /*1440*/  IMAD R0, R20.reuse, UR20, R3 ;  /* 0x0000001414007c24 */ /* 0x04bfe4000f8e0203 */
[----:B---3--:R-:W-:Y:S02]  /*1450*/  @!P0 IMAD R8, R20, UR20, R5 ;  /* 0x0000001414088c24 */ /* 0x008fe4000f8e0205 */
[----:B------:R-:W-:Y:S02]  /*1460*/  IMAD R0, R0, UR21, RZ ;  /* 0x0000001500007c24 */ /* 0x000fe4000f8e02ff */
[----:B------:R-:W-:Y:S02]  /*1470*/  @!P0 IMAD R18, R8, UR21, RZ ;  /* 0x0000001508128c24 */ /* 0x000fe4000f8e02ff */
[C---:B------:R-:W-:Y:S01]  /*1480*/  VIADD R8, R0.reuse, 0x2 ;  /* 0x0000000200087836 */ /* 0x040fe20000000000 */
[C---:B------:R-:W-:Y:S01]  /*1490*/  IADD3 R12, P1, PT, R0.reuse, UR22, RZ ;  /* 0x00000016000c7c10 */ /* 0x040fe2000ff3e0ff */
[----:B------:R-:W-:-:S02]  /*14a0*/  VIADD R0, R0, 0x1 ;  /* 0x0000000100007836 */ /* 0x000fc40000000000 */
[----:B------:R-:W-:Y:S01]  /*14b0*/  @!P0 VIADD R14, R18, 0x2 ;  /* 0x00000002120e8836 */ /* 0x000fe20000000000 */
[----:B------:R-:W-:Y:S01]  /*14c0*/  IADD3 R8, P2, PT, R8, UR22, RZ ;  /* 0x0000001608087c10 */ /* 0x000fe2000ff5e0ff */
[----:B------:R-:W-:Y:S01]  /*14d0*/  @!P0 VIADD R16, R18, 0x1 ;  /* 0x0000000112108836 */ /* 0x000fe20000000000 */
[----:B------:R-:W-:Y:S02]  /*14e0*/  IADD3.X R13, PT, PT, RZ, UR23, RZ, P1, !PT ;  /* 0x00000017ff0d7c10 */ /* 0x000fe40008ffe4ff */
[----:B------:R-:W-:Y:S01]  /*14f0*/  IADD3 R10, P1, PT, R0, UR22, RZ ;  /* 0x00000016000a7c10 */ /* 0x000fe2000ff3e0ff */
[----:B------:R-:W-:Y:S01]  /*1500*/  IMAD.X R9, RZ, RZ, UR23, P2 ;  /* 0x00000017ff097e24 */ /* 0x000fe200090e06ff */
[----:B------:R-:W-:Y:S02]  /*1510*/  @!P0 IADD3 R14, P3, PT, R14, UR22, RZ ;  /* 0x000000160e0e8c10 */ /* 0x000fe4000ff7e0ff */
[----:B------:R-:W-:Y:S01]  /*1520*/  @!P0 IADD3 R16, P2, PT, R16, UR22, RZ ;  /* 0x0000001610108c10 */ /* 0x000fe2000ff5e0ff */
[----:B------:R-:W2:Y:S01]  /*1530*/  LDG.E.U8 R13, desc[UR16][R12.64] ;  /* 0x000000100c0d7981 */ /* 0x000ea2000c1e1100 */
[----:B------:R-:W-:-:S02]  /*1540*/  IADD3.X R11, PT, PT, RZ, UR23, RZ, P1, !PT ;  /* 0x00000017ff0b7c10 */ /* 0x000fc40008ffe4ff */
[----:B------:R-:W-:Y:S01]  /*1550*/  @!P0 IADD3 R18, P1, PT, R18, UR22, RZ ;  /* 0x0000001612128c10 */ /* 0x000fe2000ff3e0ff */
[----:B------:R-:W-:Y:S01]  /*1560*/  @!P0 IMAD.X R15, RZ, RZ, UR23, P3 ;  /* 0x00000017ff0f8e24 */ /* 0x000fe200098e06ff */
[----:B------:R-:W3:Y:S01]  /*1570*/  LDG.E.U8 R9, desc[UR16][R8.64] ;  /* 0x0000001008097981 */ /* 0x000ee2000c1e1100 */
[----:B------:R-:W-:Y:S02]  /*1580*/  @!P0 IMAD.X R17, RZ, RZ, UR23, P2 ;  /* 0x00000017ff118e24 */ /* 0x000fe400090e06ff */
[----:B------:R-:W-:Y:S01]  /*1590*/  @!P0 IMAD.X R19, RZ, RZ, UR23, P1 ;  /* 0x00000017ff138e24 */ /* 0x000fe200088e06ff */
[----:B------:R-:W4:Y:S04]  /*15a0*/  LDG.E.U8 R11, desc[UR16][R10.64] ;  /* 0x000000100a0b7981 */ /* 0x000f28000c1e1100 */
[----:B------:R-:W5:Y:S04]  /*15b0*/  @!P0 LDG.E.U8 R15, desc[UR16][R14.64] ;  /* 0x000000100e0f8981 */ /* 0x000f68000c1e1100 */
[----:B------:R-:W5:Y:S04]  /*15c0*/  @!P0 LDG.E.U8 R17, desc[UR16][R16.64] ;  /* 0x0000001010118981 */ /* 0x000f68000c1e1100 */
[----:B------:R-:W5:Y:S01]  /*15d0*/  @!P0 LDG.E.U8 R19, desc[UR16][R18.64] ;  /* 0x0000001012138981 */ /* 0x000f62000c1e1100 */
[----:B------:R-:W-:Y:S01]  /*15e0*/  UIADD3 UR5, UPT, UPT, UR9, -UR8, URZ ;  /* 0x8000000809057290 */ /* 0x000fe2000fffe0ff */
[----:B------:R-:W-:Y:S01]  /*15f0*/  IADD3 R0, PT, PT, R2, 0x1f62, RZ ;  /* 0x00001f6202007810 */ /* 0x000fe20007ffe0ff */
[----:B------:R-:W-:Y:S02]  /*1600*/  BSSY.RECONVERGENT B0, `(.L_x_15) ;  /* 0x000001d000007945 */ /* 0x000fe40003800200 */
[----:B------:R-:W-:-:S02]  /*1610*/  UIMAD UR11, UR5, 0x135, UR12 ;  /* 0x00000135050b78a4 */ /* 0x000fc4000f8e020c */
[----:B------:R-:W-:Y:S02]  /*1620*/  UIMAD UR18, UR5, 0x135, UR13 ;  /* 0x00000135051278a4 */ /* 0x000fe4000f8e020d */
[----:B------:R-:W-:-:S05]  /*1630*/  UIMAD UR5, UR5, 0x135, UR14 ;  /* 0x00000135050578a4 */ /* 0x000fca000f8e020e */
[----:B---3--:R0:W-:Y:S04]  /*1640*/  STS.U8 [R0+UR11+0x1a], R9 ;  /* 0x00001a0900007988 */ /* 0x0081e8000800000b */
[----:B----4-:R0:W-:Y:S04]  /*1650*/  STS.U8 [R0+UR18+0x1a], R11 ;  /* 0x00001a0b00007988 */ /* 0x0101e80008000012 */
[----:B--2---:R0:W-:Y:S04]  /*1660*/  STS.U8 [R0+UR5+0x1a], R13 ;  /* 0x00001a0d00007988 */ /* 0x0041e80008000005 */
[----:B-----5:R0:W-:Y:S04]  /*1670*/  @!P0 STS.U8 [R0+UR11], R15 ;  /* 0x0000000f00008988 */ /* 0x0201e8000800000b */
[----:B------:R0:W-:Y:S04]  /*1680*/  @!P0 STS.U8 [R0+UR18], R17 ;  /* 0x0000001100008988 */ /* 0x0001e80008000012 */
[----:B------:R0:W-:Y:S01]  /*1690*/  @!P0 STS.U8 [R0+UR5], R19 ;  /* 0x0000001300008988 */ /* 0x0001e20008000005 */
[----:B------:R-:W-:Y:S05]  /*16a0*/  @!P0 BRA `(.L_x_16) ;  /* 0x0000000000488947 */ /* 0x000fea0003800000 */
[----:B------:R-:W-:-:S13]  /*16b0*/  ISETP.GT.U32.AND P0, PT, R7, 0x19, PT ;  /* 0x000000190700780c */ /* 0x000fda0003f04070 */
[----:B------:R-:W-:Y:S05]  /*16c0*/  @P0 BRA `(.L_x_16) ;  /* 0x0000000000400947 */ /* 0x000fea0003800000 */
[----:B------:R-:W-:-:S04]  /*16d0*/  IMAD R8, R20, UR20, R4 ;  /* 0x0000001414087c24 */ /* 0x000fc8000f8e0204 */
[----:B------:R-:W-:-:S04]  /*16e0*/  IMAD R8, R8, UR21, RZ ;  /* 0x0000001508087c24 */ /* 0x000fc8000f8e02ff */
[C---:B0-----:R-:W-:Y:S01]  /*16f0*/  VIADD R9, R8.reuse, 0x2 ;  /* 0x0000000208097836 */ /* 0x041fe20000000000 */
[C---:B------:R-:W-:Y:S01]  /*1700*/  IADD3 R12, P2, PT, R8.reuse, UR22, RZ ;  /* 0x00000016080c7c10 */ /* 0x040fe2000ff5e0ff */
[----:B------:R-:W-:-:S03]  /*1710*/  VIADD R10, R8, 0x1 ;  /* 0x00000001080a7836 */ /* 0x000fc60000000000 */
[----:B------:R-:W-:Y:S01]  /*1720*/  IADD3 R8, P0, PT, R9, UR22, RZ ;  /* 0x0000001609087c10 */ /* 0x000fe2000ff1e0ff */
[----:B------:R-:W-:Y:S01]  /*1730*/  IMAD.X R13, RZ, RZ, UR23, P2 ;  /* 0x00000017ff0d7e24 */ /* 0x000fe200090e06ff */
[----:B------:R-:W-:Y:S02]  /*1740*/  IADD3 R10, P1, PT, R10, UR22, RZ ;  /* 0x000000160a0a7c10 */ /* 0x000fe4000ff3e0ff */
[----:B------:R-:W-:-:S03]  /*1750*/  IADD3.X R9, PT, PT, RZ, UR23, RZ, P0, !PT ;  /* 0x00000017ff097c10 */ /* 0x000fc600087fe4ff */
[----:B------:R-:W-:Y:S01]  /*1760*/  IMAD.X R11, RZ, RZ, UR23, P1 ;  /* 0x00000017ff0b7e24 */ /* 0x000fe200088e06ff */
[----:B------:R-:W2:Y:S04]  /*1770*/  LDG.E.U8 R13, desc[UR16][R12.64] ;  /* 0x000000100c0d7981 */ /* 0x000ea8000c1e1100 */
[----:B------:R-:W3:Y:S04]  /*1780*/  LDG.E.U8 R9, desc[UR16][R8.64] ;  /* 0x0000001008097981 */ /* 0x000ee8000c1e1100 */
[----:B------:R-:W4:Y:S04]  /*1790*/  LDG.E.U8 R11, desc[UR16][R10.64] ;  /* 0x000000100a0b7981 */ /* 0x000f28000c1e1100 */
[----:B---3--:R1:W-:Y:S04]  /*17a0*/  STS.U8 [R0+UR11+0x34], R9 ;  /* 0x0000340900007988 */ /* 0x0083e8000800000b */
[----:B----4-:R1:W-:Y:S04]  /*17b0*/  STS.U8 [R0+UR18+0x34], R11 ;  /* 0x0000340b00007988 */ /* 0x0103e80008000012 */
[----:B--2---:R1:W-:Y:S02]  /*17c0*/  STS.U8 [R0+UR5+0x34], R13 ;  /* 0x0000340d00007988 */ /* 0x0043e40008000005 */
.L_x_16:
[----:B------:R-:W-:Y:S05]  /*17d0*/  BSYNC.RECONVERGENT B0 ;  /* 0x0000000000007941 */ /* 0x000fea0003800200 */
.L_x_15:
[----:B------:R-:W-:-:S04]  /*17e0*/  UISETP.LT.AND UP0, UPT, UR9, -0x1, UPT ;  /* 0xffffffff0900788c */ /* 0x000fc8000bf01270 */
[----:B------:R-:W-:-:S06]  /*17f0*/  USEL UR19, UR9, 0xffffffff, !UP0 ;  /* 0xffffffff09137887 */ /* 0x000fcc000c000000 */
[----:B01----:R-:W-:-:S05]  /*1800*/  IMAD.U32 R9, RZ, RZ, UR19 ;  /* 0x00000013ff097e24 */ /* 0x003fca000f8e00ff */
[----:B------:R-:W-:-:S05]  /*1810*/  VIADDMNMX R14, R9, 0x1, R6, PT ;  /* 0x00000001090e7846 */ /* 0x000fca0003800106 */
[----:B------:R-:W-:-:S04]  /*1820*/  IMAD R8, R14, UR20, R3 ;  /* 0x000000140e087c24 */ /* 0x000fc8000f8e0203 */
[----:B------:R-:W-:-:S04]  /*1830*/  IMAD R8, R8, UR21, RZ ;  /* 0x0000001508087c24 */ /* 0x000fc8000f8e02ff */
[C---:B------:R-:W-:Y:S01]  /*1840*/  VIADD R9, R8.reuse, 0x2 ;  /* 0x0000000208097836 */ /* 0x040fe20000000000 */
[C---:B------:R-:W-:Y:S02]  /*1850*/  IADD3 R10, PT, PT, R8.reuse, 0x1, RZ ;  /* 0x00000001080a7810 */ /* 0x040fe40007ffe0ff */
[----:B------:R-:W-:Y:S02]  /*1860*/  IADD3 R12, P2, PT, R8, UR22, RZ ;  /* 0x00000016080c7c10 */ /* 0x000fe4000ff5e0ff */
[----:B------:R-:W-:Y:S02]  /*1870*/  IADD3 R8, P0, PT, R9, UR22, RZ ;  /* 0x0000001609087c10 */ /* 0x000fe4000ff1e0ff */
[----:B------:R-:W-:Y:S01]  /*1880*/  IADD3 R10, P1, PT, R10, UR22, RZ ;  /* 0x000000160a0a7c10 */ /* 0x000fe2000ff3e0ff */
[----:B------:R-:W-:Y:S02]  /*1890*/  IMAD.X R13, RZ, RZ, UR23, P2 ;  /* 0x00000017ff0d7e24 */ /* 0x000fe400090e06ff */
[----:B------:R-:W-:-:S02]  /*18a0*/  IMAD.X R9, RZ, RZ, UR23, P0 ;  /* 0x00000017ff097e24 */ /* 0x000fc400080e06ff */
[----:B------:R-:W-:Y:S02]  /*18b0*/  IMAD.X R11, RZ, RZ, UR23, P1 ;  /* 0x00000017ff0b7e24 */ /* 0x000fe400088e06ff */
[----:B------:R-:W2:Y:S04]  /*18c0*/  LDG.E.U8 R13, desc[UR16][R12.64] ;  /* 0x000000100c0d7981 */ /* 0x000ea8000c1e1100 */
[----:B------:R-:W3:Y:S04]  /*18d0*/  LDG.E.U8 R9, desc[UR16][R8.64] ;  /* 0x0000001008097981 */ /* 0x000ee8000c1e1100 */
[----:B------:R-:W4:Y:S01]  /*18e0*/  LDG.E.U8 R11, desc[UR16][R10.64] ;  /* 0x000000100a0b7981 */ /* 0x000f22000c1e1100 */
[----:B------:R-:W-:Y:S01]  /*18f0*/  ISETP.GE.U32.AND P0, PT, R2, 0x1a, PT ;  /* 0x0000001a0200780c */ /* 0x000fe20003f06070 */
[----:B------:R-:W-:Y:S02]  /*1900*/  BSSY.RECONVERGENT B0, `(.L_x_17) ;  /* 0x0000028000007945 */ /* 0x000fe40003800200 */
[----:B---3--:R0:W-:Y:S04]  /*1910*/  STS.U8 [R0+UR11+0x14f], R9 ;  /* 0x00014f0900007988 */ /* 0x0081e8000800000b */
[----:B----4-:R0:W-:Y:S04]  /*1920*/  STS.U8 [R0+UR18+0x14f], R11 ;  /* 0x00014f0b00007988 */ /* 0x0101e80008000012 */
[----:B--2---:R0:W-:Y:S02]  /*1930*/  STS.U8 [R0+UR5+0x14f], R13 ;  /* 0x00014f0d00007988 */ /* 0x0041e40008000005 */
[----:B------:R-:W-:Y:S05]  /*1940*/  @!P0 BRA `(.L_x_18) ;  /* 0x00000000004c8947 */ /* 0x000fea0003800000 */
[----:B------:R-:W-:-:S13]  /*1950*/  ISETP.GT.U32.AND P1, PT, R7, 0x19, PT ;  /* 0x000000190700780c */ /* 0x000fda0003f24070 */
[----:B------:R-:W-:Y:S05]  /*1960*/  @P1 BRA `(.L_x_19) ;  /* 0x0000000000841947 */ /* 0x000fea0003800000 */
[----:B------:R-:W-:-:S04]  /*1970*/  IMAD R8, R14, UR20, R4 ;  /* 0x000000140e087c24 */ /* 0x000fc8000f8e0204 */
[----:B------:R-:W-:-:S04]  /*1980*/  IMAD R8, R8, UR21, RZ ;  /* 0x0000001508087c24 */ /* 0x000fc8000f8e02ff */
[C---:B------:R-:W-:Y:S01]  /*1990*/  VIADD R10, R8.reuse, 0x1 ;  /* 0x00000001080a7836 */ /* 0x040fe20000000000 */
[C---:B0-----:R-:W-:Y:S02]  /*19a0*/  IADD3 R9, PT, PT, R8.reuse, 0x2, RZ ;  /* 0x0000000208097810 */ /* 0x041fe40007ffe0ff */
[----:B------:R-:W-:Y:S02]  /*19b0*/  IADD3 R12, P3, PT, R8, UR22, RZ ;  /* 0x00000016080c7c10 */ /* 0x000fe4000ff7e0ff */
[----:B------:R-:W-:Y:S02]  /*19c0*/  IADD3 R8, P1, PT, R9, UR22, RZ ;  /* 0x0000001609087c10 */ /* 0x000fe4000ff3e0ff */
[----:B------:R-:W-:Y:S01]  /*19d0*/  IADD3 R10, P2, PT, R10, UR22, RZ ;  /* 0x000000160a0a7c10 */ /* 0x000fe2000ff5e0ff */
[----:B------:R-:W-:Y:S02]  /*19e0*/  IMAD.X R13, RZ, RZ, UR23, P3 ;  /* 0x00000017ff0d7e24 */ /* 0x000fe400098e06ff */
[----:B------:R-:W-:Y:S01]  /*19f0*/  IMAD.X R9, RZ, RZ, UR23, P1 ;  /* 0x00000017ff097e24 */ /* 0x000fe200088e06ff */
[----:B------:R-:W-:-:S03]  /*1a00*/  IADD3.X R11, PT, PT, RZ, UR23, RZ, P2, !PT ;  /* 0x00000017ff0b7c10 */ /* 0x000fc600097fe4ff */
[----:B------:R-:W2:Y:S04]  /*1a10*/  LDG.E.U8 R13, desc[UR16][R12.64] ;  /* 0x000000100c0d7981 */ /* 0x000ea8000c1e1100 */
[----:B------:R-:W3:Y:S04]  /*1a20*/  LDG.E.U8 R9, desc[UR16][R8.64] ;  /* 0x0000001008097981 */ /* 0x000ee8000c1e1100 */
[----:B------:R-:W4:Y:S04]  /*1a30*/  LDG.E.U8 R11, desc[UR16][R10.64] ;  /* 0x000000100a0b7981 */ /* 0x000f28000c1e1100 */
[----:B---3--:R1:W-:Y:S04]  /*1a40*/  STS.U8 [R0+UR11+0x169], R9 ;  /* 0x0001690900007988 */ /* 0x0083e8000800000b */
[----:B----4-:R1:W-:Y:S04]  /*1a50*/  STS.U8 [R0+UR18+0x169], R11 ;  /* 0x0001690b00007988 */ /* 0x0103e80008000012 */
[----:B--2---:R1:W-:Y:S01]  /*1a60*/  STS.U8 [R0+UR5+0x169], R13 ;  /* 0x0001690d00007988 */ /* 0x0043e20008000005 */
[----:B------:R-:W-:Y:S05]  /*1a70*/  BRA `(.L_x_19) ;  /* 0x0000000000407947 */ /* 0x000fea0003800000 */
.L_x_18:
        /* <DEDUP_REMOVED lines=16> */
.L_x_19:
[----:B------:R-:W-:Y:S05]  /*1b80*/  BSYNC.RECONVERGENT B0 ;  /* 0x0000000000007941 */ /* 0x000fea0003800200 */
.L_x_17:
[----:B01-3--:R-:W-:-:S05]  /*1b90*/  IMAD.U32 R9, RZ, RZ, UR9 ;  /* 0x00000009ff097e24 */ /* 0x00bfca000f8e00ff */
[----:B------:R-:W-:-:S04]  /*1ba0*/  VIADDMNMX R9, R9, 0x2, RZ, !PT ;  /* 0x0000000209097846 */ /* 0x000fc800078001ff */
[----:B------:R-:W-:-:S05]  /*1bb0*/  VIMNMX R14, PT, PT, R6, R9, PT ;  /* 0x00000009060e7248 */ /* 0x000fca0003fe0100 */
        /* <DEDUP_REMOVED lines=37> */
.L_x_21:
        /* <DEDUP_REMOVED lines=16> */
.L_x_22:
[----:B------:R-:W-:Y:S05]  /*1f10*/  BSYNC.RECONVERGENT B0 ;  /* 0x0000000000007941 */ /* 0x000fea0003800200 */
.L_x_20:
[----:B01----:R-:W-:-:S05]  /*1f20*/  IMAD.U32 R9, RZ, RZ, UR9 ;  /* 0x00000009ff097e24 */ /* 0x003fca000f8e00ff */
        /* <DEDUP_REMOVED lines=39> */
.L_x_24:
        /* <DEDUP_REMOVED lines=16> */
.L_x_25:
[----:B------:R-:W-:Y:S05]  /*22a0*/  BSYNC.RECONVERGENT B0 ;  /* 0x0000000000007941 */ /* 0x000fea0003800200 */
.L_x_23:
        /* <DEDUP_REMOVED lines=40> */
.L_x_27:
        /* <DEDUP_REMOVED lines=16> */
.L_x_28:
[----:B------:R-:W-:Y:S05]  /*2630*/  BSYNC.RECONVERGENT B0 ;  /* 0x0000000000007941 */ /* 0x000fea0003800200 */
.L_x_26:
[----:B------:R-:W-:Y:S02]  /*2640*/  UISETP.GE.AND UP0, UPT, UR9, UR10, UPT ;  /* 0x0000000a0900728c */ /* 0x000fe4000bf06270 */
[----:B------:R-:W-:-:S07]  /*2650*/  UIADD3 UR5, UPT, UPT, UR9, 0x5, URZ ;  /* 0x0000000509057890 */ /* 0x000fce000fffe0ff */
[----:B------:R-:W-:Y:S01]  /*2660*/  UMOV UR9, UR5 ;  /* 0x0000000500097c82 */ /* 0x000fe20008000000 */
[----:B------:R-:W-:Y:S05]  /*2670*/  BRA.U !UP0, `(.L_x_29) ;  /* 0xffffffed08607547 */ /* 0x000fea000b83ffff */
.L_x_14:
[----:B------:R-:W-:Y:S01]  /*2680*/  BAR.SYNC.DEFER_BLOCKING 0x0 ;  /* 0x0000000000007b1d */ /* 0x000fe20000010000 */
[----:B01-3--:R-:W-:Y:S01]  /*2690*/  IMAD.MOV.U32 R0, RZ, RZ, RZ ;  /* 0x000000ffff007224 */ /* 0x00bfe200078e00ff */
[----:B------:R-:W-:Y:S02]  /*26a0*/  CS2R R12, SRZ ;  /* 0x00000000000c7805 */ /* 0x000fe4000001ff00 */
[----:B------:R-:W-:Y:S02]  /*26b0*/  CS2R R10, SRZ ;  /* 0x00000000000a7805 */ /* 0x000fe4000001ff00 */
[----:B------:R-:W-:-:S07]  /*26c0*/  CS2R R16, SRZ ;  /* 0x0000000000107805 */ /* 0x000fce000001ff00 */
.L_x_31:
[----:B------:R-:W0:Y:S01]  /*26d0*/  LDC R8, c[0x0][0x390] ;  /* 0x0000e400ff087b82 */ /* 0x000e220000000800 */
[----:B------:R-:W-:Y:S01]  /*26e0*/  IMAD.U32 R9, RZ, RZ, UR7 ;  /* 0x00000007ff097e24 */ /* 0x000fe2000f8e00ff */
[----:B0-----:R-:W-:-:S05]  /*26f0*/  IADD3 R8, PT, PT, R8, 0x10, RZ ;  /* 0x0000001008087810 */ /* 0x001fca0007ffe0ff */
[----:B------:R-:W-:-:S05]  /*2700*/  IMAD.WIDE.U32 R8, R0, 0x1a8, R8 ;  /* 0x000001a800087825 */ /* 0x000fca00078e0008 */
[----:B------:R-:W2:Y:S04]  /*2710*/  LDG.E.64 R18, desc[UR16][R8.64+-0x10] ;  /* 0xfffff01008127981 */ /* 0x000ea8000c1e1b00 */
[----:B------:R-:W3:Y:S01]  /*2720*/  LDG.E.64 R14, desc[UR16][R8.64+-0x8] ;  /* 0xfffff810080e7981 */ /* 0x000ee2000c1e1b00 */
[----:B------:R-:W0:Y:S01]  /*2730*/  S2UR UR9, SR_CgaCtaId ;  /* 0x00000000000979c3 */ /* 0x000e220000008800 */
[----:B------:R-:W-:Y:S01]  /*2740*/  UMOV UR5, 0x400 ;  /* 0x0000040000057882 */ /* 0x000fe20000000000 */
[----:B------:R-:W-:Y:S01]  /*2750*/  VIADD R24, R2, 0x1 ;  /* 0x0000000102187836 */ /* 0x000fe20000000000 */
[----:B0-----:R-:W-:-:S06]  /*2760*/  ULEA UR10, UR9, UR5, 0x18 ;  /* 0x00000005090a7291 */ /* 0x001fcc000f8ec0ff */
[----:B------:R-:W-:Y:S01]  /*2770*/  VIADD R21, R24, UR10 ;  /* 0x0000000a18157c36 */ /* 0x000fe20008000000 */
[----:B------:R-:W-:-:S03]  /*2780*/  UIADD3 UR10, UPT, UPT, UR5, 0x3ff9, URZ ;  /* 0x00003ff9050a7890 */ /* 0x000fc6000fffe0ff */
[----:B------:R-:W-:Y:S01]  /*2790*/  IMAD R22, R0, 0x135, R21 ;  /* 0x0000013500167824 */ /* 0x000fe200078e0215 */
[----:B------:R-:W-:-:S04]  /*27a0*/  ULEA UR10, UR9, UR10, 0x18 ;  /* 0x0000000a090a7291 */ /* 0x000fc8000f8ec0ff */
[----:B------:R-:W0:Y:S02]  /*27b0*/  LDS.U8 R25, [R22+-0x1] ;  /* 0xffffff0016197984 */ /* 0x000e240000000000 */
[----:B------:R-:W-:Y:S01]  /*27c0*/  VIADD R23, R24, UR10 ;  /* 0x0000000a18177c36 */ /* 0x000fe20008000000 */
[----:B------:R-:W-:-:S03]  /*27d0*/  UIADD3 UR5, UPT, UPT, UR5, 0x7ff2, URZ ;  /* 0x00007ff205057890 */ /* 0x000fc6000fffe0ff */
[----:B------:R-:W-:Y:S01]  /*27e0*/  IMAD R23, R0, 0x135, R23 ;  /* 0x0000013500177824 */ /* 0x000fe200078e0217 */
[----:B------:R-:W-:-:S04]  /*27f0*/  ULEA UR5, UR9, UR5, 0x18 ;  /* 0x0000000509057291 */ /* 0x000fc8000f8ec0ff */
[----:B------:R-:W1:Y:S02]  /*2800*/  LDS.U8 R28, [R23+-0x1] ;  /* 0xffffff00171c7984 */ /* 0x000e640000000000 */
[----:B------:R-:W-:Y:S02]  /*2810*/  IADD3 R29, PT, PT, R24, UR5, RZ ;  /* 0x00000005181d7c10 */ /* 0x000fe4000fffe0ff */
[----:B------:R-:W-:Y:S03]  /*2820*/  LDS.U8 R30, [R23] ;  /* 0x00000000171e7984 */ /* 0x000fe60000000000 */
[----:B------:R-:W-:Y:S01]  /*2830*/  IMAD R24, R0, 0x135, R29 ;  /* 0x0000013500187824 */ /* 0x000fe200078e021d */
[----:B------:R-:W-:Y:S04]  /*2840*/  LDS.U8 R31, [R23+0x2] ;  /* 0x00000200171f7984 */ /* 0x000fe80000000000 */
[----:B------:R-:W-:Y:S04]  /*2850*/  LDS.U8 R29, [R22] ;  /* 0x00000000161d7984 */ /* 0x000fe80000000000 */
[----:B------:R-:W-:Y:S01]  /*2860*/  LDS.U8 R32, [R24+0x2] ;  /* 0x0000020018207984 */ /* 0x000fe20000000000 */
[----:B0-----:R0:W2:Y:S03]  /*2870*/  I2F.F64.U16 R20, R25 ;  /* 0x0000001900147312 */ /* 0x0010a60000101800 */
[----:B0-----:R-:W0:Y:S05]  /*2880*/  LDS.U8 R25, [R24+-0x1] ;  /* 0xffffff0018197984 */ /* 0x001e2a0000000000 */
[----:B-1----:R1:W4:Y:S02]  /*2890*/  I2F.F64.U16 R26, R28 ;  /* 0x0000001c001a7312 */ /* 0x0023240000101800 */
[----:B-1----:R-:W1:Y:S01]  /*28a0*/  LDS.U8 R28, [R24] ;  /* 0x00000000181c7984 */ /* 0x002e620000000000 */
[----:B--2---:R-:W-:-:S03]  /*28b0*/  DFMA R20, R20, R18, R16 ;  /* 0x000000121414722b */ /* 0x004fc60000000010 */
[----:B------:R-:W2:Y:S01]  /*28c0*/  LDG.E.64 R16, desc[UR16][R8.64] ;  /* 0x0000001008107981 */ /* 0x000ea2000c1e1b00 */
[C---:B----4-:R-:W-:Y:S01]  /*28d0*/  DFMA R10, R18.reuse, R26, R10 ;  /* 0x0000001a120a722b */ /* 0x050fe2000000000a */
[----:B0-----:R0:W4:Y:S02]  /*28e0*/  I2F.F64.U16 R26, R25 ;  /* 0x00000019001a7312 */ /* 0x0011240000101800 */
[----:B0-----:R-:W0:Y:S01]  /*28f0*/  LDS.U8 R25, [R22+0x1] ;  /* 0x0000010016197984 */ /* 0x001e220000000000 */
[----:B----4-:R-:W-:-:S05]  /*2900*/  DFMA R12, R18, R26, R12 ;  /* 0x0000001a120c722b */ /* 0x010fca000000000c */
[----:B------:R4:W3:Y:S08]  /*2910*/  I2F.F64.U16 R18, R29 ;  /* 0x0000001d00127312 */ /* 0x0008f00000101800 */
[----:B------:R5:W1:Y:S01]  /*2920*/  I2F.F64.U16 R26, R30 ;  /* 0x0000001e001a7312 */ /* 0x000a620000101800 */
[----:B----4-:R-:W4:Y:S01]  /*2930*/  LDS.U8 R29, [R23+0x1] ;  /* 0x00000100171d7984 */ /* 0x010f220000000000 */
[----:B---3--:R-:W-:-:S03]  /*2940*/  DFMA R20, R18, R14, R20 ;  /* 0x0000000e1214722b */ /* 0x008fc60000000014 */
[----:B-----5:R-:W3:Y:S04]  /*2950*/  LDS.U8 R30, [R24+0x1] ;  /* 0x00000100181e7984 */ /* 0x020ee80000000000 */
[----:B------:R-:W5:Y:S01]  /*2960*/  LDG.E.64 R18, desc[UR16][R8.64+0x8] ;  /* 0x0000081008127981 */ /* 0x000f62000c1e1b00 */
[C---:B-1----:R-:W-:Y:S01]  /*2970*/  DFMA R10, R14.reuse, R26, R10 ;  /* 0x0000001a0e0a722b */ /* 0x042fe2000000000a */
[----:B------:R1:W0:Y:S02]  /*2980*/  I2F.F64.U16 R26, R28 ;  /* 0x0000001c001a7312 */ /* 0x0002240000101800 */
[----:B-1----:R-:W1:Y:S01]  /*2990*/  LDS.U8 R28, [R22+0x2] ;  /* 0x00000200161c7984 */ /* 0x002e620000000000 */
[----:B0-----:R-:W-:-:S03]  /*29a0*/  DFMA R14, R14, R26, R12 ;  /* 0x0000001a0e0e722b */ /* 0x001fc6000000000c */
[----:B------:R0:W5:Y:S02]  /*29b0*/  LDG.E.64 R12, desc[UR16][R8.64+0x10] ;  /* 0x00001010080c7981 */ /* 0x000164000c1e1b00 */
[----:B------:R4:W2:Y:S01]  /*29c0*/  I2F.F64.U16 R26, R25 ;  /* 0x00000019001a7312 */ /* 0x0008a20000101800 */
[----:B------:R-:W-:Y:S01]  /*29d0*/  VIADD R0, R0, 0x1 ;  /* 0x0000000100007836 */ /* 0x000fe20000000000 */
[----:B------:R-:W-:-:S04]  /*29e0*/  UMOV UR5, 0x7 ;  /* 0x0000000700057882 */ /* 0x000fc80000000000 */
[----:B------:R-:W-:Y:S01]  /*29f0*/  ISETP.NE.AND P1, PT, R0, 0x35, PT ;  /* 0x000000350000780c */ /* 0x000fe20003f25270 */
[----:B----4-:R4:W5:Y:S01]  /*2a00*/  LDS.U8 R25, [R22+0x3] ;  /* 0x0000030016197984 */ /* 0x0109620000000000 */
[----:B0-----:R-:W-:-:S05]  /*2a10*/  IADD3 R8, P0, PT, R8, 0x20, RZ ;  /* 0x0000002008087810 */ /* 0x001fca0007f1e0ff */
[----:B------:R-:W-:Y:S02]  /*2a20*/  IMAD.X R9, RZ, RZ, R9, P0 ;  /* 0x000000ffff097224 */ /* 0x000fe400000e0609 */
[----:B----4-:R-:W-:Y:S01]  /*2a30*/  VIADD R22, R22, 0x4 ;  /* 0x0000000416167836 */ /* 0x010fe20000000000 */
[----:B--2---:R-:W-:Y:S01]  /*2a40*/  DFMA R20, R26, R16, R20 ;  /* 0x000000101a14722b */ /* 0x004fe20000000014 */
[----:B------:R-:W0:Y:S02]  /*2a50*/  I2F.F64.U16 R26, R29 ;  /* 0x0000001d001a7312 */ /* 0x000e240000101800 */
[----:B0-----:R-:W-:-:S06]  /*2a60*/  DFMA R10, R16, R26, R10 ;  /* 0x0000001a100a722b */ /* 0x001fcc000000000a */
[----:B---3--:R-:W0:Y:S02]  /*2a70*/  I2F.F64.U16 R26, R30 ;  /* 0x0000001e001a7312 */ /* 0x008e240000101800 */
[----:B0-----:R-:W-:-:S06]  /*2a80*/  DFMA R14, R16, R26, R14 ;  /* 0x0000001a100e722b */ /* 0x001fcc000000000e */
[----:B-1----:R-:W5:Y:S08]  /*2a90*/  I2F.F64.U16 R16, R28 ;  /* 0x0000001c00107312 */ /* 0x002f700000101800 */
[----:B------:R-:W0:Y:S01]  /*2aa0*/  I2F.F64.U16 R26, R31 ;  /* 0x0000001f001a7312 */ /* 0x000e220000101800 */
[----:B-----5:R-:W-:-:S07]  /*2ab0*/  DFMA R20, R16, R18, R20 ;  /* 0x000000121014722b */ /* 0x020fce0000000014 */
[----:B------:R-:W1:Y:S01]  /*2ac0*/  I2F.F64.U16 R16, R32 ;  /* 0x0000002000107312 */ /* 0x000e620000101800 */
[C---:B0-----:R-:W-:Y:S01]  /*2ad0*/  DFMA R10, R18.reuse, R26, R10 ;  /* 0x0000001a120a722b */ /* 0x041fe2000000000a */
[----:B------:R0:W2:Y:S01]  /*2ae0*/  LDS.U8 R26, [R23+0x3] ;  /* 0x00000300171a7984 */ /* 0x0000a20000000000 */
[----:B-1----:R-:W-:Y:S01]  /*2af0*/  DFMA R14, R18, R16, R14 ;  /* 0x00000010120e722b */ /* 0x002fe2000000000e */
[----:B0-----:R-:W-:Y:S02]  /*2b00*/  IADD3 R23, PT, PT, R23, 0x4, RZ ;  /* 0x0000000417177810 */ /* 0x001fe40007ffe0ff */
[----:B------:R0:W1:Y:S02]  /*2b10*/  LDS.U8 R18, [R24+0x3] ;  /* 0x0000030018127984 */ /* 0x0000640000000000 */
[----:B------:R-:W3:Y:S01]  /*2b20*/  I2F.F64.U16 R16, R25 ;  /* 0x0000001900107312 */ /* 0x000ee20000101800 */
[----:B0-----:R-:W-:Y:S01]  /*2b30*/  VIADD R24, R24, 0x4 ;  /* 0x0000000418187836 */ /* 0x001fe20000000000 */
[----:B---3--:R-:W-:-:S06]  /*2b40*/  DFMA R16, R16, R12, R20 ;  /* 0x0000000c1010722b */ /* 0x008fcc0000000014 */
[----:B--2---:R-:W0:Y:S08]  /*2b50*/  I2F.F64.U16 R26, R26 ;  /* 0x0000001a001a7312 */ /* 0x004e300000101800 */
[----:B-1----:R-:W1:Y:S01]  /*2b60*/  I2F.F64.U16 R18, R18 ;  /* 0x0000001200127312 */ /* 0x002e620000101800 */
[C---:B0-----:R-:W-:Y:S02]  /*2b70*/  DFMA R10, R12.reuse, R26, R10 ;  /* 0x0000001a0c0a722b */ /* 0x041fe4000000000a */
[----:B-1----:R-:W-:-:S11]  /*2b80*/  DFMA R12, R12, R18, R14 ;  /* 0x000000120c0c722b */ /* 0x002fd6000000000e */
.L_x_30:
[----:B------:R-:W2:Y:S04]  /*2b90*/  LDG.E.64 R18, desc[UR16][R8.64+-0x8] ;  /* 0xfffff81008127981 */ /* 0x000ea8000c1e1b00 */
[----:B------:R-:W3:Y:S04]  /*2ba0*/  LDG.E.64 R14, desc[UR16][R8.64] ;  /* 0x00000010080e7981 */ /* 0x000ee8000c1e1b00 */
[----:B------:R-:W0:Y:S04]  /*2bb0*/  LDS.U8 R25, [R22] ;  /* 0x0000000016197984 */ /* 0x000e280000000000 */
[----:B------:R-:W1:Y:S04]  /*2bc0*/  LDS.U8 R28, [R23] ;  /* 0x00000000171c7984 */ /* 0x000e680000000000 */
[----:B------:R-:W4:Y:S04]  /*2bd0*/  LDS.U8 R29, [R24] ;  /* 0x00000000181d7984 */ /* 0x000f280000000000 */
[----:B------:R-:W5:Y:S04]  /*2be0*/  LDS.U8 R30, [R22+0x1] ;  /* 0x00000100161e7984 */ /* 0x000f680000000000 */
[----:B------:R-:W-:Y:S01]  /*2bf0*/  LDS.U8 R31, [R23+0x2] ;  /* 0x00000200171f7984 */ /* 0x000fe20000000000 */
[----:B0-----:R0:W2:Y:S08]  /*2c00*/  I2F.F64.U16 R20, R25 ;  /* 0x0000001900147312 */ /* 0x0010b00000101800 */
[----:B-1----:R1:W4:Y:S01]  /*2c10*/  I2F.F64.U16 R26, R28 ;  /* 0x0000001c001a7312 */ /* 0x0023220000101800 */
[----:B0-----:R-:W0:Y:S04]  /*2c20*/  LDS.U8 R25, [R23+0x1] ;  /* 0x0000010017197984 */ /* 0x001e280000000000 */
[----:B-1----:R-:W1:Y:S01]  /*2c30*/  LDS.U8 R28, [R24+0x1] ;  /* 0x00000100181c7984 */ /* 0x002e620000000000 */
[----:B--2---:R-:W-:-:S03]  /*2c40*/  DFMA R20, R20, R18, R16 ;  /* 0x000000121414722b */ /* 0x004fc60000000010 */
[----:B------:R-:W2:Y:S01]  /*2c50*/  LDG.E.64 R16, desc[UR16][R8.64+0x8] ;  /* 0x0000081008107981 */ /* 0x000ea2000c1e1b00 */
[C---:B----4-:R-:W-:Y:S01]  /*2c60*/  DFMA R10, R18.reuse, R26, R10 ;  /* 0x0000001a120a722b */ /* 0x050fe2000000000a */
[----:B------:R4:W5:Y:S02]  /*2c70*/  I2F.F64.U16 R26, R29 ;  /* 0x0000001d001a7312 */ /* 0x0009640000101800 */
[----:B----4-:R-:W4:Y:S01]  /*2c80*/  LDS.U8 R29, [R22+0x2] ;  /* 0x00000200161d7984 */ /* 0x010f220000000000 */
[----:B-----5:R-:W-:-:S05]  /*2c90*/  DFMA R12, R18, R26, R12 ;  /* 0x0000001a120c722b */ /* 0x020fca000000000c */
[----:B------:R5:W3:Y:S08]  /*2ca0*/  I2F.F64.U16 R18, R30 ;  /* 0x0000001e00127312 */ /* 0x000af00000101800 */
[----:B0-----:R0:W1:Y:S01]  /*2cb0*/  I2F.F64.U16 R26, R25 ;  /* 0x00000019001a7312 */ /* 0x0010620000101800 */
[----:B-----5:R-:W-:Y:S01]  /*2cc0*/  LDS.U8 R30, [R24+0x3] ;  /* 0x00000300181e7984 */ /* 0x020fe20000000000 */
[----:B---3--:R-:W-:-:S03]  /*2cd0*/  DFMA R20, R18, R14, R20 ;  /* 0x0000000e1214722b */ /* 0x008fc60000000014 */
[----:B0-----:R-:W0:Y:S04]  /*2ce0*/  LDS.U8 R25, [R24+0x2] ;  /* 0x0000020018197984 */ /* 0x001e280000000000 */
[----:B------:R-:W3:Y:S01]  /*2cf0*/  LDG.E.64 R18, desc[UR16][R8.64+0x10] ;  /* 0x0000101008127981 */ /* 0x000ee2000c1e1b00 */
[C---:B-1----:R-:W-:Y:S01]  /*2d00*/  DFMA R10, R14.reuse, R26, R10 ;  /* 0x0000001a0e0a722b */ /* 0x042fe2000000000a */
[----:B------:R1:W5:Y:S02]  /*2d10*/  I2F.F64.U16 R26, R28 ;  /* 0x0000001c001a7312 */ /* 0x0003640000101800 */
[----:B-1----:R-:W1:Y:S01]  /*2d20*/  LDS.U8 R28, [R22+0x3] ;  /* 0x00000300161c7984 */ /* 0x002e620000000000 */
[----:B-----5:R-:W-:-:S05]  /*2d30*/  DFMA R12, R14, R26, R12 ;  /* 0x0000001a0e0c722b */ /* 0x020fca000000000c */
[----:B----4-:R4:W2:Y:S08]  /*2d40*/  I2F.F64.U16 R14, R29 ;  /* 0x0000001d000e7312 */ /* 0x0108b00000101800 */
[----:B------:R5:W0:Y:S01]  /*2d50*/  I2F.F64.U16 R26, R31 ;  /* 0x0000001f001a7312 */ /* 0x000a220000101800 */
[----:B----4-:R-:W4:Y:S04]  /*2d60*/  LDS.U8 R29, [R23+0x3] ;  /* 0x00000300171d7984 */ /* 0x010f280000000000 */
[----:B-----5:R-:W-:Y:S01]  /*2d70*/  LDS.U8 R31, [R23+0x4] ;  /* 0x00000400171f7984 */ /* 0x020fe20000000000 */
[----:B--2---:R-:W-:-:S03]  /*2d80*/  DFMA R20, R14, R16, R20 ;  /* 0x000000100e14722b */ /* 0x004fc60000000014 */
[----:B------:R-:W2:Y:S01]  /*2d90*/  LDG.E.64 R14, desc[UR16][R8.64+0x18] ;  /* 0x00001810080e7981 */ /* 0x000ea2000c1e1b00 */
[C---:B0-----:R-:W-:Y:S01]  /*2da0*/  DFMA R10, R16.reuse, R26, R10 ;  /* 0x0000001a100a722b */ /* 0x041fe2000000000a */
[----:B------:R0:W5:Y:S02]  /*2db0*/  I2F.F64.U16 R26, R25 ;  /* 0x00000019001a7312 */ /* 0x0001640000101800 */
[----:B0-----:R-:W0:Y:S01]  /*2dc0*/  LDS.U8 R25, [R22+0x4] ;  /* 0x0000040016197984 */ /* 0x001e220000000000 */
[----:B-----5:R-:W-:-:S05]  /*2dd0*/  DFMA R12, R16, R26, R12 ;  /* 0x0000001a100c722b */ /* 0x020fca000000000c */
[----:B-1----:R1:W3:Y:S08]  /*2de0*/  I2F.F64.U16 R16, R28 ;  /* 0x0000001c00107312 */ /* 0x0022f00000101800 */
[----:B----4-:R4:W5:Y:S01]  /*2df0*/  I2F.F64.U16 R26, R29 ;  /* 0x0000001d001a7312 */ /* 0x0109620000101800 */
[----:B-1----:R-:W1:Y:S04]  /*2e00*/  LDS.U8 R28, [R24+0x4] ;  /* 0x00000400181c7984 */ /* 0x002e680000000000 */
[----:B----4-:R-:W4:Y:S01]  /*2e10*/  LDS.U8 R29, [R22+0x5] ;  /* 0x00000500161d7984 */ /* 0x010f220000000000 */
[----:B---3--:R-:W-:-:S03]  /*2e20*/  DFMA R20, R16, R18, R20 ;  /* 0x000000121014722b */ /* 0x008fc60000000014 */
[----:B------:R-:W3:Y:S01]  /*2e30*/  LDG.E.64 R16, desc[UR16][R8.64+0x20] ;  /* 0x0000201008107981 */ /* 0x000ee2000c1e1b00 */
[C---:B-----5:R-:W-:Y:S01]  /*2e40*/  DFMA R10, R18.reuse, R26, R10 ;  /* 0x0000001a120a722b */ /* 0x060fe2000000000a */
[----:B------:R5:W0:Y:S02]  /*2e50*/  I2F.F64.U16 R26, R30 ;  /* 0x0000001e001a7312 */ /* 0x000a240000101800 */
[----:B-----5:R-:W-:Y:S01]  /*2e60*/  LDS.U8 R30, [R24+0x5] ;  /* 0x00000500181e7984 */ /* 0x020fe20000000000 */
[----:B0-----:R-:W-:-:S05]  /*2e70*/  DFMA R12, R18, R26, R12 ;  /* 0x0000001a120c722b */ /* 0x001fca000000000c */
[----:B------:R0:W2:Y:S08]  /*2e80*/  I2F.F64.U16 R18, R25 ;  /* 0x0000001900127312 */ /* 0x0000b00000101800 */
[----:B------:R5:W1:Y:S01]  /*2e90*/  I2F.F64.U16 R26, R31 ;  /* 0x0000001f001a7312 */ /* 0x000a620000101800 */
[----:B0-----:R-:W0:Y:S04]  /*2ea0*/  LDS.U8 R25, [R23+0x5] ;  /* 0x0000050017197984 */ /* 0x001e280000000000 */
[----:B-----5:R-:W-:Y:S01]  /*2eb0*/  LDS.U8 R31, [R23+0x6] ;  /* 0x00000600171f7984 */ /* 0x020fe20000000000 */
[----:B--2---:R-:W-:-:S03]  /*2ec0*/  DFMA R20, R18, R14, R20 ;  /* 0x0000000e1214722b */ /* 0x004fc60000000014 */
[----:B------:R-:W2:Y:S01]  /*2ed0*/  LDG.E.64 R18, desc[UR16][R8.64+0x28] ;  /* 0x0000281008127981 */ /* 0x000ea2000c1e1b00 */
[C---:B-1----:R-:W-:Y:S01]  /*2ee0*/  DFMA R10, R14.reuse, R26, R10 ;  /* 0x0000001a0e0a722b */ /* 0x042fe2000000000a */
[----:B------:R1:W5:Y:S02]  /*2ef0*/  I2F.F64.U16 R26, R28 ;  /* 0x0000001c001a7312 */ /* 0x0003640000101800 */
[----:B-1----:R-:W1:Y:S01]  /*2f00*/  LDS.U8 R28, [R22+0x6] ;  /* 0x00000600161c7984 */ /* 0x002e620000000000 */
[----:B-----5:R-:W-:-:S05]  /*2f10*/  DFMA R12, R14, R26, R12 ;  /* 0x0000001a0e0c722b */ /* 0x020fca000000000c */
[----:B----4-:R4:W3:Y:S08]  /*2f20*/  I2F.F64.U16 R14, R29 ;  /* 0x0000001d000e7312 */ /* 0x0108f00000101800 */
[----:B0-----:R0:W5:Y:S01]  /*2f30*/  I2F.F64.U16 R26, R25 ;  /* 0x00000019001a7312 */ /* 0x0011620000101800 */
[----:B----4-:R-:W-:Y:S04]  /*2f40*/  LDS.U8 R29, [R22+0x7] ;  /* 0x00000700161d7984 */ /* 0x010fe80000000000 */
[----:B0-----:R-:W0:Y:S01]  /*2f50*/  LDS.U8 R25, [R24+0x6] ;  /* 0x0000060018197984 */ /* 0x001e220000000000 */
[----:B---3--:R-:W-:-:S03]  /*2f60*/  DFMA R20, R14, R16, R20 ;  /* 0x000000100e14722b */ /* 0x008fc60000000014 */
[----:B------:R-:W3:Y:S01]  /*2f70*/  LDG.E.64 R14, desc[UR16][R8.64+0x30] ;  /* 0x00003010080e7981 */ /* 0x000ee2000c1e1b00 */
[C---:B-----5:R-:W-:Y:S01]  /*2f80*/  DFMA R10, R16.reuse, R26, R10 ;  /* 0x0000001a100a722b */ /* 0x060fe2000000000a */
[----:B------:R4:W5:Y:S02]  /*2f90*/  I2F.F64.U16 R26, R30 ;  /* 0x0000001e001a7312 */ /* 0x0009640000101800 */
[----:B----4-:R-:W-:Y:S01]  /*2fa0*/  LDS.U8 R30, [R24+0x7] ;  /* 0x00000700181e7984 */ /* 0x010fe20000000000 */
[----:B-----5:R-:W-:-:S05]  /*2fb0*/  DFMA R12, R16, R26, R12 ;  /* 0x0000001a100c722b */ /* 0x020fca000000000c */
[----:B-1----:R1:W2:Y:S08]  /*2fc0*/  I2F.F64.U16 R16, R28 ;  /* 0x0000001c00107312 */ /* 0x0022b00000101800 */
[----:B------:R4:W5:Y:S01]  /*2fd0*/  I2F.F64.U16 R26, R31 ;  /* 0x0000001f001a7312 */ /* 0x0009620000101800 */
[----:B-1----:R-:W1:Y:S04]  /*2fe0*/  LDS.U8 R28, [R23+0x7] ;  /* 0x00000700171c7984 */ /* 0x002e680000000000 */
[----:B----4-:R-:W-:Y:S01]  /*2ff0*/  LDS.U8 R31, [R23+0x8] ;  /* 0x00000800171f7984 */ /* 0x010fe20000000000 */
[----:B--2---:R-:W-:-:S03]  /*3000*/  DFMA R20, R16, R18, R20 ;  /* 0x000000121014722b */ /* 0x004fc60000000014 */
[----:B------:R-:W2:Y:S01]  /*3010*/  LDG.E.64 R16, desc[UR16][R8.64+0x38] ;  /* 0x0000381008107981 */ /* 0x000ea2000c1e1b00 */
[C---:B-----5:R-:W-:Y:S01]  /*3020*/  DFMA R10, R18.reuse, R26, R10 ;  /* 0x0000001a120a722b */ /* 0x060fe2000000000a */
[----:B0-----:R0:W4:Y:S02]  /*3030*/  I2F.F64.U16 R26, R25 ;  /* 0x00000019001a7312 */ /* 0x0011240000101800 */
[----:B0-----:R-:W0:Y:S01]  /*3040*/  LDS.U8 R25, [R22+0x8] ;  /* 0x0000080016197984 */ /* 0x001e220000000000 */
[----:B----4-:R-:W-:-:S05]  /*3050*/  DFMA R12, R18, R26, R12 ;  /* 0x0000001a120c722b */ /* 0x010fca000000000c */
[----:B------:R4:W3:Y:S08]  /*3060*/  I2F.F64.U16 R18, R29 ;  /* 0x0000001d00127312 */ /* 0x0008f00000101800 */
[----:B-1----:R1:W5:Y:S01]  /*3070*/  I2F.F64.U16 R26, R28 ;  /* 0x0000001c001a7312 */ /* 0x0023620000101800 */
[----:B----4-:R-:W-:Y:S04]  /*3080*/  LDS.U8 R29, [R22+0x9] ;  /* 0x00000900161d7984 */ /* 0x010fe80000000000 */
[----:B-1----:R-:W1:Y:S01]  /*3090*/  LDS.U8 R28, [R24+0x8] ;  /* 0x00000800181c7984 */ /* 0x002e620000000000 */
[----:B---3--:R-:W-:-:S03]  /*30a0*/  DFMA R20, R18, R14, R20 ;  /* 0x0000000e1214722b */ /* 0x008fc60000000014 */
[----:B------:R-:W3:Y:S01]  /*30b0*/  LDG.E.64 R18, desc[UR16][R8.64+0x40] ;  /* 0x0000401008127981 */ /* 0x000ee2000c1e1b00 */
[C---:B-----5:R-:W-:Y:S01]  /*30c0*/  DFMA R10, R14.reuse, R26, R10 ;  /* 0x0000001a0e0a722b */ /* 0x060fe2000000000a */
[----:B------:R4:W5:Y:S02]  /*30d0*/  I2F.F64.U16 R26, R30 ;  /* 0x0000001e001a7312 */ /* 0x0009640000101800 */
[----:B----4-:R-:W-:Y:S01]  /*30e0*/  LDS.U8 R30, [R24+0x9] ;  /* 0x00000900181e7984 */ /* 0x010fe20000000000 */
[----:B-----5:R-:W-:-:S05]  /*30f0*/  DFMA R12, R14, R26, R12 ;  /* 0x0000001a0e0c722b */ /* 0x020fca000000000c */
[----:B0-----:R0:W2:Y:S08]  /*3100*/  I2F.F64.U16 R14, R25 ;  /* 0x00000019000e7312 */ /* 0x0010b00000101800 */
[----:B------:R4:W5:Y:S01]  /*3110*/  I2F.F64.U16 R26, R31 ;  /* 0x0000001f001a7312 */ /* 0x0009620000101800 */
[----:B0-----:R-:W0:Y:S04]  /*3120*/  LDS.U8 R25, [R23+0x9] ;  /* 0x0000090017197984 */ /* 0x001e280000000000 */
[----:B----4-:R-:W-:Y:S01]  /*3130*/  LDS.U8 R31, [R23+0xa] ;  /* 0x00000a00171f7984 */ /* 0x010fe20000000000 */
[----:B--2---:R-:W-:-:S03]  /*3140*/  DFMA R20, R14, R16, R20 ;  /* 0x000000100e14722b */ /* 0x004fc60000000014 */
[----:B------:R-:W2:Y:S01]  /*3150*/  LDG.E.64 R14, desc[UR16][R8.64+0x48] ;  /* 0x00004810080e7981 */ /* 0x000ea2000c1e1b00 */
[C---:B-----5:R-:W-:Y:S01]  /*3160*/  DFMA R10, R16.reuse, R26, R10 ;  /* 0x0000001a100a722b */ /* 0x060fe2000000000a */
[----:B-1----:R1:W4:Y:S02]  /*3170*/  I2F.F64.U16 R26, R28 ;  /* 0x0000001c001a7312 */ /* 0x0023240000101800 */
[----:B-1----:R-:W1:Y:S01]  /*3180*/  LDS.U8 R28, [R22+0xa] ;  /* 0x00000a00161c7984 */ /* 0x002e620000000000 */
[----:B----4-:R-:W-:-:S05]  /*3190*/  DFMA R12, R16, R26, R12 ;  /* 0x0000001a100c722b */ /* 0x010fca000000000c */
[----:B------:R4:W3:Y:S08]  /*31a0*/  I2F.F64.U16 R16, R29 ;  /* 0x0000001d00107312 */ /* 0x0008f00000101800 */
[----:B0-----:R0:W5:Y:S01]  /*31b0*/  I2F.F64.U16 R26, R25 ;  /* 0x00000019001a7312 */ /* 0x0011620000101800 */
[----:B----4-:R-:W-:Y:S04]  /*31c0*/  LDS.U8 R29, [R22+0xb] ;  /* 0x00000b00161d7984 */ /* 0x010fe80000000000 */
[----:B0-----:R-:W0:Y:S01]  /*31d0*/  LDS.U8 R25, [R24+0xa] ;  /* 0x00000a0018197984 */ /* 0x001e220000000000 */
[----:B---3--:R-:W-:-:S03]  /*31e0*/  DFMA R20, R16, R18, R20 ;  /* 0x000000121014722b */ /* 0x008fc60000000014 */
[----:B------:R-:W3:Y:S01]  /*31f0*/  LDG.E.64 R16, desc[UR16][R8.64+0x50] ;  /* 0x0000501008107981 */ /* 0x000ee2000c1e1b00 */
[C---:B-----5:R-:W-:Y:S01]  /*3200*/  DFMA R10, R18.reuse, R26, R10 ;  /* 0x0000001a120a722b */ /* 0x060fe2000000000a */
[----:B------:R4:W5:Y:S02]  /*3210*/  I2F.F64.U16 R26, R30 ;  /* 0x0000001e001a7312 */ /* 0x0009640000101800 */
[----:B----4-:R-:W4:Y:S01]  /*3220*/  LDS.U8 R30, [R23+0xb] ;  /* 0x00000b00171e7984 */ /* 0x010f220000000000 */
[----:B-----5:R-:W-:-:S05]  /*3230*/  DFMA R12, R18, R26, R12 ;  /* 0x0000001a120c722b */ /* 0x020fca000000000c */
[----:B-1----:R1:W2:Y:S08]  /*3240*/  I2F.F64.U16 R18, R28 ;  /* 0x0000001c00127312 */ /* 0x0022b00000101800 */
[----:B------:R5:W0:Y:S01]  /*3250*/  I2F.F64.U16 R26, R31 ;  /* 0x0000001f001a7312 */ /* 0x000a220000101800 */
[----:B-1----:R-:W-:Y:S04]  /*3260*/  LDS.U8 R28, [R23+0xc] ;  /* 0x00000c00171c7984 */ /* 0x002fe80000000000 */
[----:B-----5:R-:W1:Y:S01]  /*3270*/  LDS.U8 R31, [R24+0xb] ;  /* 0x00000b00181f7984 */ /* 0x020e620000000000 */
[----:B--2---:R-:W-:-:S03]  /*3280*/  DFMA R20, R18, R14, R20 ;  /* 0x0000000e1214722b */ /* 0x004fc60000000014 */
[----:B------:R-:W2:Y:S01]  /*3290*/  LDG.E.64 R18, desc[UR16][R8.64+0x58] ;  /* 0x0000581008127981 */ /* 0x000ea2000c1e1b00 */
[C---:B0-----:R-:W-:Y:S01]  /*32a0*/  DFMA R10, R14.reuse, R26, R10 ;  /* 0x0000001a0e0a722b */ /* 0x041fe2000000000a */
[----:B------:R0:W5:Y:S02]  /*32b0*/  I2F.F64.U16 R26, R25 ;  /* 0x00000019001a7312 */ /* 0x0001640000101800 */
[----:B0-----:R-:W0:Y:S01]  /*32c0*/  LDS.U8 R25, [R22+0xc] ;  /* 0x00000c0016197984 */ /* 0x001e220000000000 */
[----:B-----5:R-:W-:-:S05]  /*32d0*/  DFMA R12, R14, R26, R12 ;  /* 0x0000001a0e0c722b */ /* 0x020fca000000000c */
[----:B------:R5:W3:Y:S08]  /*32e0*/  I2F.F64.U16 R14, R29 ;  /* 0x0000001d000e7312 */ /* 0x000af00000101800 */
[----:B----4-:R4:W1:Y:S01]  /*32f0*/  I2F.F64.U16 R26, R30 ;  /* 0x0000001e001a7312 */ /* 0x0108620000101800 */
[----:B-----5:R-:W5:Y:S04]  /*3300*/  LDS.U8 R29, [R24+0xc] ;  /* 0x00000c00181d7984 */ /* 0x020f680000000000 */
[----:B----4-:R-:W4:Y:S01]  /*3310*/  LDS.U8 R30, [R22+0xd] ;  /* 0x00000d00161e7984 */ /* 0x010f220000000000 */
[----:B---3--:R-:W-:-:S03]  /*3320*/  DFMA R20, R14, R16, R20 ;  /* 0x000000100e14722b */ /* 0x008fc60000000014 */
[----:B------:R-:W3:Y:S01]  /*3330*/  LDG.E.64 R14, desc[UR16][R8.64+0x60] ;  /* 0x00006010080e7981 */ /* 0x000ee2000c1e1b00 */
[C---:B-1----:R-:W-:Y:S01]  /*3340*/  DFMA R10, R16.reuse, R26, R10 ;  /* 0x0000001a100a722b */ /* 0x042fe2000000000a */
[----:B------:R1:W0:Y:S02]  /*3350*/  I2F.F64.U16 R26, R31 ;  /* 0x0000001f001a7312 */ /* 0x0002240000101800 */
[----:B-1----:R-:W-:Y:S01]  /*3360*/  LDS.U8 R31, [R24+0xe] ;  /* 0x00000e00181f7984 */ /* 0x002fe20000000000 */
[----:B0-----:R-:W-:-:S05]  /*3370*/  DFMA R12, R16, R26, R12 ;  /* 0x0000001a100c722b */ /* 0x001fca000000000c */
[----:B------:R0:W2:Y:S08]  /*3380*/  I2F.F64.U16 R16, R25 ;  /* 0x0000001900107312 */ /* 0x0000b00000101800 */
[----:B------:R1:W5:Y:S01]  /*3390*/  I2F.F64.U16 R26, R28 ;  /* 0x0000001c001a7312 */ /* 0x0003620000101800 */
[----:B0-----:R-:W0:Y:S04]  /*33a0*/  LDS.U8 R25, [R23+0xd] ;  /* 0x00000d0017197984 */ /* 0x001e280000000000 */
[----:B-1----:R-:W1:Y:S01]  /*33b0*/  LDS.U8 R28, [R24+0xd] ;  /* 0x00000d00181c7984 */ /* 0x002e620000000000 */
[----:B--2---:R-:W-:-:S03]  /*33c0*/  DFMA R20, R16, R18, R20 ;  /* 0x000000121014722b */ /* 0x004fc60000000014 */
[----:B------:R-:W2:Y:S01]  /*33d0*/  LDG.E.64 R16, desc[UR16][R8.64+0x68] ;  /* 0x0000681008107981 */ /* 0x000ea2000c1e1b00 */
[C---:B-----5:R-:W-:Y:S01]  /*33e0*/  DFMA R10, R18.reuse, R26, R10 ;  /* 0x0000001a120a722b */ /* 0x060fe2000000000a */
[----:B------:R5:W4:Y:S02]  /*33f0*/  I2F.F64.U16 R26, R29 ;  /* 0x0000001d001a7312 */ /* 0x000b240000101800 */
[----:B-----5:R-:W5:Y:S01]  /*3400*/  LDS.U8 R29, [R22+0xe] ;  /* 0x00000e00161d7984 */ /* 0x020f620000000000 */
[----:B----4-:R-:W-:-:S03]  /*3410*/  DFMA R18, R18, R26, R12 ;  /* 0x0000001a1212722b */ /* 0x010fc6000000000c */
[----:B------:R4:W2:Y:S02]  /*3420*/  LDG.E.64 R12, desc[UR16][R8.64+0x70] ;  /* 0x00007010080c7981 */ /* 0x0008a4000c1e1b00 */
[----:B------:R-:W3:Y:S01]  /*3430*/  I2F.F64.U16 R26, R30 ;  /* 0x0000001e001a7312 */ /* 0x000ee20000101800 */
[----:B------:R-:W-:-:S04]  /*3440*/  UIADD3 UR5, UPT, UPT, UR5, 0x10, URZ ;  /* 0x0000001005057890 */ /* 0x000fc8000fffe0ff */
[----:B------:R-:W-:Y:S01]  /*3450*/  UISETP.NE.AND UP0, UPT, UR5, 0x37, UPT ;  /* 0x000000370500788c */ /* 0x000fe2000bf05270 */
[----:B----4-:R-:W-:-:S05]  /*3460*/  IADD3 R8, P0, PT, R8, 0x80, RZ ;  /* 0x0000008008087810 */ /* 0x010fca0007f1e0ff */
[----:B------:R-:W-:Y:S01]  /*3470*/  IMAD.X R9, RZ, RZ, R9, P0 ;  /* 0x000000ffff097224 */ /* 0x000fe200000e0609 */
[----:B---3--:R-:W-:Y:S01]  /*3480*/  DFMA R20, R26, R14, R20 ;  /* 0x0000000e1a14722b */ /* 0x008fe20000000014 */
[----:B0-----:R0:W3:Y:S02]  /*3490*/  I2F.F64.U16 R26, R25 ;  /* 0x00000019001a7312 */ /* 0x0010e40000101800 */
[----:B0-----:R0:W-:Y:S01]  /*34a0*/  LDS.U8 R25, [R22+0xf] ;  /* 0x00000f0016197984 */ /* 0x0011e20000000000 */
[----:B---3--:R-:W-:Y:S01]  /*34b0*/  DFMA R10, R14, R26, R10 ;  /* 0x0000001a0e0a722b */ /* 0x008fe2000000000a */
[----:B0-----:R-:W-:-:S04]  /*34c0*/  VIADD R22, R22, 0x10 ;  /* 0x0000001016167836 */ /* 0x001fc80000000000 */
[----:B-1----:R-:W0:Y:S02]  /*34d0*/  I2F.F64.U16 R26, R28 ;  /* 0x0000001c001a7312 */ /* 0x002e240000101800 */
[----:B0-----:R-:W-:Y:S01]  /*34e0*/  DFMA R18, R14, R26, R18 ;  /* 0x0000001a0e12722b */ /* 0x001fe20000000012 */
[----:B------:R-:W0:Y:S05]  /*34f0*/  LDS.U8 R26, [R23+0xe] ;  /* 0x00000e00171a7984 */ /* 0x000e2a0000000000 */
[----:B-----5:R-:W2:Y:S08]  /*3500*/  I2F.F64.U16 R14, R29 ;  /* 0x0000001d000e7312 */ /* 0x020eb00000101800 */
[----:B0-----:R-:W0:Y:S01]  /*3510*/  I2F.F64.U16 R26, R26 ;  /* 0x0000001a001a7312 */ /* 0x001e220000101800 */
[----:B--2---:R-:W-:-:S07]  /*3520*/  DFMA R20, R14, R16, R20 ;  /* 0x000000100e14722b */ /* 0x004fce0000000014 */
[----:B------:R-:W1:Y:S01]  /*3530*/  I2F.F64.U16 R14, R31 ;  /* 0x0000001f000e7312 */ /* 0x000e620000101800 */
[C---:B0-----:R-:W-:Y:S01]  /*3540*/  DFMA R10, R16.reuse, R26, R10 ;  /* 0x0000001a100a722b */ /* 0x041fe2000000000a */
[----:B------:R0:W2:Y:S02]  /*3550*/  LDS.U8 R27, [R23+0xf] ;  /* 0x00000f00171b7984 */ /* 0x0000a40000000000 */
[----:B0-----:R-:W-:Y:S01]  /*3560*/  IADD3 R23, PT, PT, R23, 0x10, RZ ;  /* 0x0000001017177810 */ /* 0x001fe20007ffe0ff */
[----:B-1----:R-:W-:Y:S01]  /*3570*/  DFMA R18, R16, R14, R18 ;  /* 0x0000000e1012722b */ /* 0x002fe20000000012 */
[----:B------:R0:W1:Y:S02]  /*3580*/  LDS.U8 R14, [R24+0xf] ;  /* 0x00000f00180e7984 */ /* 0x0000640000000000 */
[----:B------:R-:W3:Y:S01]  /*3590*/  I2F.F64.U16 R16, R25 ;  /* 0x0000001900107312 */ /* 0x000ee20000101800 */
[----:B0-----:R-:W-:Y:S01]  /*35a0*/  VIADD R24, R24, 0x10 ;  /* 0x0000001018187836 */ /* 0x001fe20000000000 */
[----:B---3--:R-:W-:-:S06]  /*35b0*/  DFMA R16, R16, R12, R20 ;  /* 0x0000000c1010722b */ /* 0x008fcc0000000014 */
[----:B--2---:R-:W0:Y:S08]  /*35c0*/  I2F.F64.U16 R26, R27 ;  /* 0x0000001b001a7312 */ /* 0x004e300000101800 */
[----:B-1----:R-:W1:Y:S01]  /*35d0*/  I2F.F64.U16 R14, R14 ;  /* 0x0000000e000e7312 */ /* 0x002e620000101800 */
[C---:B0-----:R-:W-:Y:S02]  /*35e0*/  DFMA R10, R12.reuse, R26, R10 ;  /* 0x0000001a0c0a722b */ /* 0x041fe4000000000a */
[----:B-1----:R-:W-:Y:S01]  /*35f0*/  DFMA R12, R12, R14, R18 ;  /* 0x0000000e0c0c722b */ /* 0x002fe20000000012 */
[----:B------:R-:W-:Y:S10]  /*3600*/  BRA.U UP0, `(.L_x_30) ;  /* 0xfffffff500607547 */ /* 0x000ff4000b83ffff */
[----:B------:R-:W-:Y:S05]  /*3610*/  @P1 BRA `(.L_x_31) ;  /* 0xfffffff0002c1947 */ /* 0x000fea000383ffff */
[----:B------:R-:W0:Y:S01]  /*3620*/  LDCU UR5, c[0x0][0x3a4] ;  /* 0x00007480ff0577ac */ /* 0x000e220008000800 */
[----:B------:R-:W-:Y:S01]  /*3630*/  BSSY.RECONVERGENT B0, `(.L_x_32) ;  /* 0x000006e000007945 */ /* 0x000fe20003800200 */
[----:B0-----:R-:W-:-:S13]  /*3640*/  ISETP.GE.U32.AND P0, PT, R3, UR5, PT ;  /* 0x0000000503007c0c */ /* 0x001fda000bf06070 */
[----:B------:R-:W-:Y:S05]  /*3650*/  @P0 BRA `(.L_x_33) ;  /* 0x0000000400ac0947 */ /* 0x000fea0003800000 */
[----:B------:R-:W0:Y:S01]  /*3660*/  LDCU UR5, c[0x0][0x3b4] ;  /* 0x00007680ff0577ac */ /* 0x000e220008000800 */
[----:B------:R-:W1:Y:S01]  /*3670*/  LDC.64 R18, c[0x0][0x3b0] ;  /* 0x0000ec00ff127b82 */ /* 0x000e620000000a00 */
[----:B------:R-:W-:Y:S01]  /*3680*/  IMAD.MOV.U32 R8, RZ, RZ, 0x1 ;  /* 0x00000001ff087424 */ /* 0x000fe200078e00ff */
[----:B------:R-:W-:Y:S01]  /*3690*/  FSETP.GEU.AND P1, PT, |R17|, 6.5827683646048100446e-37, PT ;  /* 0x036000001100780b */ /* 0x000fe20003f2e200 */
[----:B------:R-:W-:Y:S01]  /*36a0*/  BSSY.RECONVERGENT B1, `(.L_x_34) ;  /* 0x0000015000017945 */ /* 0x000fe20003800200 */
[----:B0-----:R-:W1:Y:S03]  /*36b0*/  MUFU.RCP64H R9, UR5 ;  /* 0x0000000500097d08 */ /* 0x001e660008001800 */
[----:B-1----:R-:W-:-:S08]  /*36c0*/  DFMA R14, R8, -R18, 1 ;  /* 0x3ff00000080e742b */ /* 0x002fd00000000812 */
[----:B------:R-:W-:-:S08]  /*36d0*/  DFMA R14, R14, R14, R14 ;  /* 0x0000000e0e0e722b */ /* 0x000fd0000000000e */
[----:B------:R-:W-:-:S08]  /*36e0*/  DFMA R14, R8, R14, R8 ;  /* 0x0000000e080e722b */ /* 0x000fd00000000008 */
[----:B------:R-:W-:-:S08]  /*36f0*/  DFMA R8, R14, -R18, 1 ;  /* 0x3ff000000e08742b */ /* 0x000fd00000000812 */
[----:B------:R-:W-:-:S08]  /*3700*/  DFMA R8, R14, R8, R14 ;  /* 0x000000080e08722b */ /* 0x000fd0000000000e */
[----:B------:R-:W-:-:S08]  /*3710*/  DMUL R14, R16, R8 ;  /* 0x00000008100e7228 */ /* 0x000fd00000000000 */
[----:B------:R-:W-:-:S08]  /*3720*/  DFMA R18, R14, -R18, R16 ;  /* 0x800000120e12722b */ /* 0x000fd00000000010 */
[----:B------:R-:W-:Y:S01]  /*3730*/  DFMA R14, R8, R18, R14 ;  /* 0x00000012080e722b */ /* 0x000fe2000000000e */
[----:B------:R-:W0:Y:S08]  /*3740*/  LDC R8, c[0x0][0x3b0] ;  /* 0x0000ec00ff087b82 */ /* 0x000e300000000800 */
[----:B------:R-:W1:Y:S01]  /*3750*/  LDC R9, c[0x0][0x3b4] ;  /* 0x0000ed00ff097b82 */ /* 0x000e620000000800 */
[----:B------:R-:W-:-:S05]  /*3760*/  FFMA R0, RZ, UR5, R15 ;  /* 0x00000005ff007c23 */ /* 0x000fca000800000f */
[----:B------:R-:W-:-:S13]  /*3770*/  FSETP.GT.AND P0, PT, |R0|, 1.469367938527859385e-39, PT ;  /* 0x001000000000780b */ /* 0x000fda0003f04200 */
[----:B------:R-:W-:Y:S05]  /*3780*/  @P0 BRA P1, `(.L_x_35) ;  /* 0x0000000000180947 */ /* 0x000fea0000800000 */
[----:B------:R-:W-:Y:S01]  /*3790*/  IMAD.MOV.U32 R14, RZ, RZ, R16 ;  /* 0x000000ffff0e7224 */ /* 0x000fe200078e0010 */
[----:B------:R-:W-:Y:S02]  /*37a0*/  MOV R15, R17 ;  /* 0x00000011000f7202 */ /* 0x000fe40000000f00 */
[----:B------:R-:W-:-:S07]  /*37b0*/  MOV R0, 0x37d0 ;  /* 0x000037d000007802 */ /* 0x000fce0000000f00 */
[----:B01----:R-:W-:Y:S05]  /*37c0*/  CALL.REL.NOINC `($__internal_0_$__cuda_sm20_div_rn_f64_full) ;  /* 0x00000004006c7944 */ /* 0x003fea0003c00000 */
[----:B------:R-:W-:Y:S02]  /*37d0*/  IMAD.MOV.U32 R14, RZ, RZ, R20 ;  /* 0x000000ffff0e7224 */ /* 0x000fe400078e0014 */
[----:B------:R-:W-:-:S07]  /*37e0*/  IMAD.MOV.U32 R15, RZ, RZ, R21 ;  /* 0x000000ffff0f7224 */ /* 0x000fce00078e0015 */
.L_x_35:
[----:B------:R-:W-:Y:S05]  /*37f0*/  BSYNC.RECONVERGENT B1 ;  /* 0x0000000000017941 */ /* 0x000fea0003800200 */
.L_x_34:
[----:B------:R-:W2:Y:S01]  /*3800*/  LDCU UR9, c[0x0][0x3b4] ;  /* 0x00007680ff0977ac */ /* 0x000ea20008000800 */
[----:B------:R-:W3:Y:S01]  /*3810*/  LDC.64 R18, c[0x0][0x3b0] ;  /* 0x0000ec00ff127b82 */ /* 0x000ee20000000a00 */
[----:B------:R-:W-:Y:S01]  /*3820*/  IMAD.MOV.U32 R16, RZ, RZ, 0x1 ;  /* 0x00000001ff107424 */ /* 0x000fe200078e00ff */
[----:B------:R-:W-:Y:S01]  /*3830*/  MOV R23, 0x3fe00000 ;  /* 0x3fe0000000177802 */ /* 0x000fe20000000f00 */
[----:B------:R-:W4:Y:S01]  /*3840*/  LDCU UR5, c[0x0][0x3a8] ;  /* 0x00007500ff0577ac */ /* 0x000f220008000800 */
[----:B------:R-:W-:Y:S01]  /*3850*/  FSETP.GEU.AND P1, PT, |R11|, 6.5827683646048100446e-37, PT ;  /* 0x036000000b00780b */ /* 0x000fe20003f2e200 */
[----:B------:R-:W-:Y:S01]  /*3860*/  BSSY.RECONVERGENT B1, `(.L_x_36) ;  /* 0x000001f000017945 */ /* 0x000fe20003800200 */
[----:B------:R-:W5:Y:S02]  /*3870*/  LDCU.64 UR10, c[0x0][0x388] ;  /* 0x00007100ff0a77ac */ /* 0x000f640008000a00 */
[----:B------:R-:W0:Y:S01]  /*3880*/  LDC R26, c[0x0][0x3a4] ;  /* 0x0000e900ff1a7b82 */ /* 0x000e220000000800 */
[----:B--2---:R-:W3:Y:S01]  /*3890*/  MUFU.RCP64H R17, UR9 ;  /* 0x0000000900117d08 */ /* 0x004ee20008001800 */
[----:B0-----:R-:W-:Y:S01]  /*38a0*/  IMAD R26, R26, UR8, R3 ;  /* 0x000000081a1a7c24 */ /* 0x001fe2000f8e0203 */
[----:B---3--:R-:W-:-:S03]  /*38b0*/  DFMA R20, R16, -R18, 1 ;  /* 0x3ff000001014742b */ /* 0x008fc60000000812 */
[----:B----4-:R-:W-:-:S04]  /*38c0*/  IMAD R26, R26, UR5, RZ ;  /* 0x000000051a1a7c24 */ /* 0x010fc8000f8e02ff */
[----:B------:R-:W-:Y:S01]  /*38d0*/  VIADD R22, R26, 0x2 ;  /* 0x000000021a167836 */ /* 0x000fe20000000000 */
[----:B------:R-:W-:-:S04]  /*38e0*/  DFMA R20, R20, R20, R20 ;  /* 0x000000141414722b */ /* 0x000fc80000000014 */
[----:B-----5:R-:W-:-:S04]  /*38f0*/  IADD3 R22, P0, PT, R22, UR10, RZ ;  /* 0x0000000a16167c10 */ /* 0x020fc8000ff1e0ff */
[----:B------:R-:W-:-:S08]  /*3900*/  DFMA R16, R16, R20, R16 ;  /* 0x000000141010722b */ /* 0x000fd00000000010 */
[----:B------:R-:W-:-:S08]  /*3910*/  DFMA R20, R16, -R18, 1 ;  /* 0x3ff000001014742b */ /* 0x000fd00000000812 */
[----:B------:R-:W-:Y:S01]  /*3920*/  DFMA R16, R16, R20, R16 ;  /* 0x000000141010722b */ /* 0x000fe20000000010 */
[----:B------:R-:W-:Y:S01]  /*3930*/  LOP3.LUT R21, R23, 0x80000000, R15, 0xb8, !PT ;  /* 0x8000000017157812 */ /* 0x000fe200078eb80f */
[----:B------:R-:W-:Y:S02]  /*3940*/  IMAD.MOV.U32 R20, RZ, RZ, RZ ;  /* 0x000000ffff147224 */ /* 0x000fe400078e00ff */
[----:B------:R-:W-:-:S04]  /*3950*/  IMAD.X R23, RZ, RZ, UR11, P0 ;  /* 0x0000000bff177e24 */ /* 0x000fc800080e06ff */
[----:B------:R-:W-:Y:S02]  /*3960*/  DADD.RZ R20, R20, R14 ;  /* 0x0000000014147229 */ /* 0x000fe4000000c00e */
[----:B------:R-:W-:-:S08]  /*3970*/  DMUL R14, R10, R16 ;  /* 0x000000100a0e7228 */ /* 0x000fd00000000000 */
[----:B------:R-:W-:Y:S01]  /*3980*/  DFMA R18, R14, -R18, R10 ;  /* 0x800000120e12722b */ /* 0x000fe2000000000a */
[----:B------:R-:W0:Y:S07]  /*3990*/  F2I.U32.F64.TRUNC R21, R20 ;  /* 0x0000001400157311 */ /* 0x000e2e000030d000 */
[----:B------:R-:W-:Y:S01]  /*39a0*/  DFMA R14, R16, R18, R14 ;  /* 0x00000012100e722b */ /* 0x000fe2000000000e */
[----:B0-----:R0:W-:Y:S09]  /*39b0*/  STG.E.U8 desc[UR16][R22.64], R21 ;  /* 0x0000001516007986 */ /* 0x0011f2000c101110 */
[----:B------:R-:W-:-:S05]  /*39c0*/  FFMA R0, RZ, UR9, R15 ;  /* 0x00000009ff007c23 */ /* 0x000fca000800000f */
[----:B------:R-:W-:-:S13]  /*39d0*/  FSETP.GT.AND P0, PT, |R0|, 1.469367938527859385e-39, PT ;  /* 0x001000000000780b */ /* 0x000fda0003f04200 */
[----:B0-----:R-:W-:Y:S05]  /*39e0*/  @P0 BRA P1, `(.L_x_37) ;  /* 0x0000000000180947 */ /* 0x001fea0000800000 */
[----:B------:R-:W-:Y:S01]  /*39f0*/  MOV R14, R10 ;  /* 0x0000000a000e7202 */ /* 0x000fe20000000f00 */
[----:B------:R-:W-:Y:S01]  /*3a00*/  IMAD.MOV.U32 R15, RZ, RZ, R11 ;  /* 0x000000ffff0f7224 */ /* 0x000fe200078e000b */
[----:B------:R-:W-:-:S07]  /*3a10*/  MOV R0, 0x3a30 ;  /* 0x00003a3000007802 */ /* 0x000fce0000000f00 */
[----:B-1----:R-:W-:Y:S05]  /*3a20*/  CALL.REL.NOINC `($__internal_0_$__cuda_sm20_div_rn_f64_full) ;  /* 0x0000000000d47944 */ /* 0x002fea0003c00000 */
[----:B------:R-:W-:Y:S02]  /*3a30*/  IMAD.MOV.U32 R14, RZ, RZ, R20 ;  /* 0x000000ffff0e7224 */ /* 0x000fe400078e0014 */
[----:B------:R-:W-:-:S07]  /*3a40*/  IMAD.MOV.U32 R15, RZ, RZ, R21 ;  /* 0x000000ffff0f7224 */ /* 0x000fce00078e0015 */
.L_x_37:
[----:B------:R-:W-:Y:S05]  /*3a50*/  BSYNC.RECONVERGENT B1 ;  /* 0x0000000000017941 */ /* 0x000fea0003800200 */
.L_x_36:
[----:B------:R-:W0:Y:S01]  /*3a60*/  LDCU UR5, c[0x0][0x3b4] ;  /* 0x00007680ff0577ac */ /* 0x000e220008000800 */
[----:B------:R-:W2:Y:S01]  /*3a70*/  LDC.64 R10, c[0x0][0x3b0] ;  /* 0x0000ec00ff0a7b82 */ /* 0x000ea20000000a00 */
[----:B------:R-:W-:Y:S01]  /*3a80*/  MOV R16, 0x1 ;  /* 0x0000000100107802 */ /* 0x000fe20000000f00 */
[----:B------:R-:W-:Y:S01]  /*3a90*/  IMAD.MOV.U32 R21, RZ, RZ, 0x3fe00000 ;  /* 0x3fe00000ff157424 */ /* 0x000fe200078e00ff */
[----:B------:R-:W3:Y:S01]  /*3aa0*/  LDCU.64 UR10, c[0x0][0x388] ;  /* 0x00007100ff0a77ac */ /* 0x000ee20008000a00 */
[----:B------:R-:W-:Y:S01]  /*3ab0*/  VIADD R20, R26, 0x1 ;  /* 0x000000011a147836 */ /* 0x000fe20000000000 */
[----:B------:R-:W-:Y:S01]  /*3ac0*/  FSETP.GEU.AND P1, PT, |R13|, 6.5827683646048100446e-37, PT ;  /* 0x036000000d00780b */ /* 0x000fe20003f2e200 */
[----:B------:R-:W-:Y:S01]  /*3ad0*/  BSSY.RECONVERGENT B1, `(.L_x_38) ;  /* 0x000001a000017945 */ /* 0x000fe20003800200 */
[----:B0-----:R-:W2:Y:S02]  /*3ae0*/  MUFU.RCP64H R17, UR5 ;  /* 0x0000000500117d08 */ /* 0x001ea40008001800 */
[----:B---3--:R-:W-:Y:S01]  /*3af0*/  IADD3 R20, P0, PT, R20, UR10, RZ ;  /* 0x0000000a14147c10 */ /* 0x008fe2000ff1e0ff */
[----:B--2---:R-:W-:-:S08]  /*3b00*/  DFMA R18, R16, -R10, 1 ;  /* 0x3ff000001012742b */ /* 0x004fd0000000080a */
[----:B------:R-:W-:-:S08]  /*3b10*/  DFMA R18, R18, R18, R18 ;  /* 0x000000121212722b */ /* 0x000fd00000000012 */
[----:B------:R-:W-:-:S08]  /*3b20*/  DFMA R16, R16, R18, R16 ;  /* 0x000000121010722b */ /* 0x000fd00000000010 */
[----:B------:R-:W-:-:S08]  /*3b30*/  DFMA R18, R16, -R10, 1 ;  /* 0x3ff000001012742b */ /* 0x000fd0000000080a */
[----:B------:R-:W-:Y:S01]  /*3b40*/  DFMA R16, R16, R18, R16 ;  /* 0x000000121010722b */ /* 0x000fe20000000010 */
[----:B------:R-:W-:Y:S01]  /*3b50*/  LOP3.LUT R19, R21, 0x80000000, R15, 0xb8, !PT ;  /* 0x8000000015137812 */ /* 0x000fe200078eb80f */
[----:B------:R-:W-:Y:S01]  /*3b60*/  IMAD.MOV.U32 R18, RZ, RZ, RZ ;  /* 0x000000ffff127224 */ /* 0x000fe200078e00ff */
[----:B------:R-:W-:-:S05]  /*3b70*/  IADD3.X R21, PT, PT, RZ, UR11, RZ, P0, !PT ;  /* 0x0000000bff157c10 */ /* 0x000fca00087fe4ff */
        /* <DEDUP_REMOVED lines=9> */
[----:B------:R-:W-:Y:S01]  /*3c10*/  IMAD.MOV.U32 R14, RZ, RZ, R12 ;  /* 0x000000ffff0e7224 */ /* 0x000fe200078e000c */
[----:B------:R-:W-:Y:S01]  /*3c20*/  MOV R0, 0x3c50 ;  /* 0x00003c5000007802 */ /* 0x000fe20000000f00 */
[----:B------:R-:W-:-:S07]  /*3c30*/  IMAD.MOV.U32 R15, RZ, RZ, R13 ;  /* 0x000000ffff0f7224 */ /* 0x000fce00078e000d */
[----:B-1----:R-:W-:Y:S05]  /*3c40*/  CALL.REL.NOINC `($__internal_0_$__cuda_sm20_div_rn_f64_full) ;  /* 0x00000000004c7944 */ /* 0x002fea0003c00000 */
[----:B------:R-:W-:Y:S01]  /*3c50*/  IMAD.MOV.U32 R10, RZ, RZ, R20 ;  /* 0x000000ffff0a7224 */ /* 0x000fe200078e0014 */
[----:B------:R-:W-:-:S07]  /*3c60*/  MOV R11, R21 ;  /* 0x00000015000b7202 */ /* 0x000fce0000000f00 */
.L_x_39:
[----:B------:R-:W-:Y:S05]  /*3c70*/  BSYNC.RECONVERGENT B1 ;  /* 0x0000000000017941 */ /* 0x000fea0003800200 */
.L_x_38:
[----:B-1----:R-:W-:Y:S01]  /*3c80*/  IMAD.MOV.U32 R9, RZ, RZ, 0x3fe00000 ;  /* 0x3fe00000ff097424 */ /* 0x002fe200078e00ff */
[----:B------:R-:W0:Y:S01]  /*3c90*/  LDCU.64 UR10, c[0x0][0x388] ;  /* 0x00007100ff0a77ac */ /* 0x000e220008000a00 */
[----:B------:R-:W-:-:S03]  /*3ca0*/  IMAD.MOV.U32 R8, RZ, RZ, RZ ;  /* 0x000000ffff087224 */ /* 0x000fc600078e00ff */
[----:B------:R-:W-:-:S06]  /*3cb0*/  LOP3.LUT R9, R9, 0x80000000, R11, 0xb8, !PT ;  /* 0x8000000009097812 */ /* 0x000fcc00078eb80b */
[----:B------:R-:W-:Y:S01]  /*3cc0*/  DADD.RZ R8, R8, R10 ;  /* 0x0000000008087229 */ /* 0x000fe2000000c00a */
[----:B0-----:R-:W-:-:S09]  /*3cd0*/  IADD3 R26, P0, PT, R26, UR10, RZ ;  /* 0x0000000a1a1a7c10 */ /* 0x001fd2000ff1e0ff */
[----:B------:R-:W0:Y:S01]  /*3ce0*/  F2I.U32.F64.TRUNC R9, R8 ;  /* 0x0000000800097311 */ /* 0x000e22000030d000 */
[----:B------:R-:W-:-:S05]  /*3cf0*/  IMAD.X R27, RZ, RZ, UR11, P0 ;  /* 0x0000000bff1b7e24 */ /* 0x000fca00080e06ff */
[----:B0-----:R0:W-:Y:S02]  /*3d00*/  STG.E.U8 desc[UR16][R26.64], R9 ;  /* 0x000000091a007986 */ /* 0x0011e4000c101110 */
.L_x_33:
[----:B------:R-:W-:Y:S05]  /*3d10*/  BSYNC.RECONVERGENT B0 ;  /* 0x0000000000007941 */ /* 0x000fea0003800200 */
.L_x_32:
[----:B------:R-:W1:Y:S01]  /*3d20*/  LDCU UR5, c[0x0][0x39c] ;  /* 0x00007380ff0577ac */ /* 0x000e620008000800 */
[----:B------:R-:W-:Y:S02]  /*3d30*/  UIADD3 UR8, UPT, UPT, UR15, UR8, URZ ;  /* 0x000000080f087290 */ /* 0x000fe4000fffe0ff */
[----:B------:R-:W-:Y:S02]  /*3d40*/  UIADD3 UR4, UPT, UPT, UR4, 0x1, URZ ;  /* 0x0000000104047890 */ /* 0x000fe4000fffe0ff */
[----:B-1----:R-:W-:-:S09]  /*3d50*/  UISETP.GE.U32.AND UP0, UPT, UR8, UR5, UPT ;  /* 0x000000050800728c */ /* 0x002fd2000bf06070 */
[----:B------:R-:W-:Y:S05]  /*3d60*/  BRA.U !UP0, `(.L_x_40) ;  /* 0xffffffc5080c7547 */ /* 0x000fea000b83ffff */
[----:B------:R-:W-:Y:S05]  /*3d70*/  EXIT ;  /* 0x000000000000794d */ /* 0x000fea0003800000 */
        .weak           $__internal_0_$__cuda_sm20_div_rn_f64_full
        .type           $__internal_0_$__cuda_sm20_div_rn_f64_full,@function
        .size           $__internal_0_$__cuda_sm20_div_rn_f64_full,(.L_x_47 - $__internal_0_$__cuda_sm20_div_rn_f64_full)
$__internal_0_$__cuda_sm20_div_rn_f64_full:
[----:B------:R-:W-:Y:S01]  /*3d80*/  FSETP.GEU.AND P2, PT, |R15|, 1.469367938527859385e-39, PT ;  /* 0x001000000f00780b */ /* 0x000fe20003f4e200 */
[----:B------:R-:W-:Y:S01]  /*3d90*/  IMAD.MOV.U32 R28, RZ, RZ, 0x1ca00000 ;  /* 0x1ca00000ff1c7424 */ /* 0x000fe200078e00ff */
[C---:B------:R-:W-:Y:S01]  /*3da0*/  FSETP.GEU.AND P0, PT, |R9|.reuse, 1.469367938527859385e-39, PT ;  /* 0x001000000900780b */ /* 0x040fe20003f0e200 */
[----:B------:R-:W-:Y:S01]  /*3db0*/  BSSY.RECONVERGENT B2, `(.L_x_41) ;  /* 0x0000054000027945 */ /* 0x000fe20003800200 */
[----:B------:R-:W-:Y:S02]  /*3dc0*/  LOP3.LUT R16, R9, 0x800fffff, RZ, 0xc0, !PT ;  /* 0x800fffff09107812 */ /* 0x000fe400078ec0ff */
[----:B------:R-:W-:Y:S02]  /*3dd0*/  LOP3.LUT R27, R15, 0x7ff00000, RZ, 0xc0, !PT ;  /* 0x7ff000000f1b7812 */ /* 0x000fe400078ec0ff */
[----:B------:R-:W-:Y:S02]  /*3de0*/  LOP3.LUT R17, R16, 0x3ff00000, RZ, 0xfc, !PT ;  /* 0x3ff0000010117812 */ /* 0x000fe400078efcff */
[----:B------:R-:W-:-:S02]  /*3df0*/  MOV R16, R8 ;  /* 0x0000000800107202 */ /* 0x000fc40000000f00 */
[C---:B------:R-:W-:Y:S01]  /*3e00*/  LOP3.LUT R30, R9.reuse, 0x7ff00000, RZ, 0xc0, !PT ;  /* 0x7ff00000091e7812 */ /* 0x040fe200078ec0ff */
[----:B------:R-:W-:Y:S01]  /*3e10*/  @!P2 IMAD.MOV.U32 R20, RZ, RZ, RZ ;  /* 0x000000ffff14a224 */ /* 0x000fe200078e00ff */
[----:B------:R-:W-:Y:S01]  /*3e20*/  @!P2 LOP3.LUT R18, R9, 0x7ff00000, RZ, 0xc0, !PT ;  /* 0x7ff000000912a812 */ /* 0x000fe200078ec0ff */
[----:B------:R-:W-:Y:S01]  /*3e30*/  @!P0 DMUL R16, R8, 8.98846567431157953865e+307 ;  /* 0x7fe0000008108828 */ /* 0x000fe20000000000 */
[C---:B------:R-:W-:Y:S02]  /*3e40*/  ISETP.GE.U32.AND P1, PT, R27.reuse, R30, PT ;  /* 0x0000001e1b00720c */ /* 0x040fe40003f26070 */
[----:B------:R-:W-:Y:S01]  /*3e50*/  @!P2 ISETP.GE.U32.AND P3, PT, R27, R18, PT ;  /* 0x000000121b00a20c */ /* 0x000fe20003f66070 */
[----:B------:R-:W-:Y:S01]  /*3e60*/  IMAD.MOV.U32 R18, RZ, RZ, R14 ;  /* 0x000000ffff127224 */ /* 0x000fe200078e000e */
[C---:B------:R-:W-:Y:S01]  /*3e70*/  SEL R19, R28.reuse, 0x63400000, !P1 ;  /* 0x634000001c137807 */ /* 0x040fe20004800000 */
[----:B------:R-:W0:Y:S01]  /*3e80*/  MUFU.RCP64H R23, R17 ;  /* 0x0000001100177308 */ /* 0x000e220000001800 */
[----:B------:R-:W-:-:S02]  /*3e90*/  @!P2 SEL R21, R28, 0x63400000, !P3 ;  /* 0x634000001c15a807 */ /* 0x000fc40005800000 */
[--C-:B------:R-:W-:Y:S02]  /*3ea0*/  LOP3.LUT R19, R19, 0x800fffff, R15.reuse, 0xf8, !PT ;  /* 0x800fffff13137812 */ /* 0x100fe400078ef80f */
[----:B------:R-:W-:Y:S02]  /*3eb0*/  @!P2 LOP3.LUT R21, R21, 0x80000000, R15, 0xf8, !PT ;  /* 0x800000001515a812 */ /* 0x000fe400078ef80f */
[----:B------:R-:W-:Y:S02]  /*3ec0*/  MOV R22, 0x1 ;  /* 0x0000000100167802 */ /* 0x000fe40000000f00 */
[----:B------:R-:W-:Y:S02]  /*3ed0*/  @!P2 LOP3.LUT R21, R21, 0x100000, RZ, 0xfc, !PT ;  /* 0x001000001515a812 */ /* 0x000fe400078efcff */
[----:B------:R-:W-:-:S04]  /*3ee0*/  @!P0 LOP3.LUT R30, R17, 0x7ff00000, RZ, 0xc0, !PT ;  /* 0x7ff00000111e8812 */ /* 0x000fc800078ec0ff */
[----:B------:R-:W-:Y:S02]  /*3ef0*/  @!P2 DFMA R18, R18, 2, -R20 ;  /* 0x400000001212a82b */ /* 0x000fe40000000814 */
[----:B0-----:R-:W-:-:S08]  /*3f00*/  DFMA R20, R22, -R16, 1 ;  /* 0x3ff000001614742b */ /* 0x001fd00000000810 */
[----:B------:R-:W-:-:S08]  /*3f10*/  DFMA R20, R20, R20, R20 ;  /* 0x000000141414722b */ /* 0x000fd00000000014 */
[----:B------:R-:W-:-:S08]  /*3f20*/  DFMA R20, R22, R20, R22 ;  /* 0x000000141614722b */ /* 0x000fd00000000016 */
[----:B------:R-:W-:-:S08]  /*3f30*/  DFMA R22, R20, -R16, 1 ;  /* 0x3ff000001416742b */ /* 0x000fd00000000810 */
[----:B------:R-:W-:-:S08]  /*3f40*/  DFMA R20, R20, R22, R20 ;  /* 0x000000161414722b */ /* 0x000fd00000000014 */
[----:B------:R-:W-:-:S08]  /*3f50*/  DMUL R22, R20, R18 ;  /* 0x0000001214167228 */ /* 0x000fd00000000000 */
[----:B------:R-:W-:-:S08]  /*3f60*/  DFMA R24, R22, -R16, R18 ;  /* 0x800000101618722b */ /* 0x000fd00000000012 */
[----:B------:R-:W-:Y:S01]  /*3f70*/  DFMA R24, R20, R24, R22 ;  /* 0x000000181418722b */ /* 0x000fe20000000016 */
[----:B------:R-:W-:Y:S01]  /*3f80*/  IMAD.MOV.U32 R23, RZ, RZ, R27 ;  /* 0x000000ffff177224 */ /* 0x000fe200078e001b */
[----:B------:R-:W-:-:S05]  /*3f90*/  @!P2 LOP3.LUT R23, R19, 0x7ff00000, RZ, 0xc0, !PT ;  /* 0x7ff000001317a812 */ /* 0x000fca00078ec0ff */
[----:B------:R-:W-:-:S05]  /*3fa0*/  VIADD R20, R23, 0xffffffff ;  /* 0xffffffff17147836 */ /* 0x000fca0000000000 */
[----:B------:R-:W-:Y:S01]  /*3fb0*/  ISETP.GT.U32.AND P0, PT, R20, 0x7feffffe, PT ;  /* 0x7feffffe1400780c */ /* 0x000fe20003f04070 */
[----:B------:R-:W-:-:S05]  /*3fc0*/  VIADD R20, R30, 0xffffffff ;  /* 0xffffffff1e147836 */ /* 0x000fca0000000000 */
[----:B------:R-:W-:-:S13]  /*3fd0*/  ISETP.GT.U32.OR P0, PT, R20, 0x7feffffe, P0 ;  /* 0x7feffffe1400780c */ /* 0x000fda0000704470 */
[----:B------:R-:W-:Y:S05]  /*3fe0*/  @P0 BRA `(.L_x_42) ;  /* 0x00000000006c0947 */ /* 0x000fea0003800000 */
[----:B------:R-:W-:-:S04]  /*3ff0*/  LOP3.LUT R20, R9, 0x7ff00000, RZ, 0xc0, !PT ;  /* 0x7ff0000009147812 */ /* 0x000fc800078ec0ff */
[CC--:B------:R-:W-:Y:S02]  /*4000*/  VIADDMNMX R14, R27.reuse, -R20.reuse, 0xb9600000, !PT ;  /* 0xb96000001b0e7446 */ /* 0x0c0fe40007800914 */
[----:B------:R-:W-:Y:S02]  /*4010*/  ISETP.GE.U32.AND P0, PT, R27, R20, PT ;  /* 0x000000141b00720c */ /* 0x000fe40003f06070 */
[----:B------:R-:W-:Y:S02]  /*4020*/  VIMNMX R14, PT, PT, R14, 0x46a00000, PT ;  /* 0x46a000000e0e7848 */ /* 0x000fe40003fe0100 */
[----:B------:R-:W-:-:S04]  /*4030*/  SEL R15, R28, 0x63400000, !P0 ;  /* 0x634000001c0f7807 */ /* 0x000fc80004000000 */
[----:B------:R-:W-:Y:S01]  /*4040*/  IADD3 R22, PT, PT, -R15, R14, RZ ;  /* 0x0000000e0f167210 */ /* 0x000fe20007ffe1ff */
[----:B------:R-:W-:-:S04]  /*4050*/  IMAD.MOV.U32 R14, RZ, RZ, RZ ;  /* 0x000000ffff0e7224 */ /* 0x000fc800078e00ff */
[----:B------:R-:W-:-:S06]  /*4060*/  VIADD R15, R22, 0x7fe00000 ;  /* 0x7fe00000160f7836 */ /* 0x000fcc0000000000 */
[----:B------:R-:W-:-:S10]  /*4070*/  DMUL R20, R24, R14 ;  /* 0x0000000e18147228 */ /* 0x000fd40000000000 */
[----:B------:R-:W-:-:S13]  /*4080*/  FSETP.GTU.AND P0, PT, |R21|, 1.469367938527859385e-39, PT ;  /* 0x001000001500780b */ /* 0x000fda0003f0c200 */
[----:B------:R-:W-:Y:S05]  /*4090*/  @P0 BRA `(.L_x_43) ;  /* 0x0000000000940947 */ /* 0x000fea0003800000 */
[----:B------:R-:W-:Y:S01]  /*40a0*/  DFMA R18, R24, -R16, R18 ;  /* 0x800000101812722b */ /* 0x000fe20000000012 */
[----:B------:R-:W-:-:S09]  /*40b0*/  IMAD.MOV.U32 R14, RZ, RZ, RZ ;  /* 0x000000ffff0e7224 */ /* 0x000fd200078e00ff */
[C---:B------:R-:W-:Y:S02]  /*40c0*/  FSETP.NEU.AND P0, PT, R19.reuse, RZ, PT ;  /* 0x000000ff1300720b */ /* 0x040fe40003f0d000 */
[----:B------:R-:W-:-:S04]  /*40d0*/  LOP3.LUT R23, R19, 0x80000000, R9, 0x48, !PT ;  /* 0x8000000013177812 */ /* 0x000fc800078e4809 */
[----:B------:R-:W-:-:S07]  /*40e0*/  LOP3.LUT R15, R23, R15, RZ, 0xfc, !PT ;  /* 0x0000000f170f7212 */ /* 0x000fce00078efcff */
[----:B------:R-:W-:Y:S05]  /*40f0*/  @!P0 BRA `(.L_x_43) ;  /* 0x00000000007c8947 */ /* 0x000fea0003800000 */
[----:B------:R-:W-:Y:S01]  /*4100*/  IADD3 R17, PT, PT, -R22, RZ, RZ ;  /* 0x000000ff16117210 */ /* 0x000fe20007ffe1ff */
[----:B------:R-:W-:Y:S01]  /*4110*/  IMAD.MOV.U32 R16, RZ, RZ, RZ ;  /* 0x000000ffff107224 */ /* 0x000fe200078e00ff */
[----:B------:R-:W-:-:S05]  /*4120*/  DMUL.RP R14, R24, R14 ;  /* 0x0000000e180e7228 */ /* 0x000fca0000008000 */
[----:B------:R-:W-:-:S05]  /*4130*/  DFMA R16, R20, -R16, R24 ;  /* 0x800000101410722b */ /* 0x000fca0000000018 */
[----:B------:R-:W-:Y:S02]  /*4140*/  LOP3.LUT R23, R15, R23, RZ, 0x3c, !PT ;  /* 0x000000170f177212 */ /* 0x000fe400078e3cff */
[----:B------:R-:W-:-:S04]  /*4150*/  IADD3 R16, PT, PT, -R22, -0x43300000, RZ ;  /* 0xbcd0000016107810 */ /* 0x000fc80007ffe1ff */
[----:B------:R-:W-:-:S04]  /*4160*/  FSETP.NEU.AND P0, PT, |R17|, R16, PT ;  /* 0x000000101100720b */ /* 0x000fc80003f0d200 */
[----:B------:R-:W-:Y:S02]  /*4170*/  FSEL R20, R14, R20, !P0 ;  /* 0x000000140e147208 */ /* 0x000fe40004000000 */
[----:B------:R-:W-:Y:S01]  /*4180*/  FSEL R21, R23, R21, !P0 ;  /* 0x0000001517157208 */ /* 0x000fe20004000000 */
[----:B------:R-:W-:Y:S06]  /*4190*/  BRA `(.L_x_43) ;  /* 0x0000000000547947 */ /* 0x000fec0003800000 */
.L_x_42:
[----:B------:R-:W-:-:S14]  /*41a0*/  DSETP.NAN.AND P0, PT, R14, R14, PT ;  /* 0x0000000e0e00722a */ /* 0x000fdc0003f08000 */
[----:B------:R-:W-:Y:S05]  /*41b0*/  @P0 BRA `(.L_x_44) ;  /* 0x0000000000440947 */ /* 0x000fea0003800000 */
[----:B------:R-:W-:-:S14]  /*41c0*/  DSETP.NAN.AND P0, PT, R8, R8, PT ;  /* 0x000000080800722a */ /* 0x000fdc0003f08000 */
[----:B------:R-:W-:Y:S05]  /*41d0*/  @P0 BRA `(.L_x_45) ;  /* 0x0000000000300947 */ /* 0x000fea0003800000 */
[----:B------:R-:W-:Y:S01]  /*41e0*/  ISETP.NE.AND P0, PT, R23, R30, PT ;  /* 0x0000001e1700720c */ /* 0x000fe20003f05270 */
[----:B------:R-:W-:Y:S02]  /*41f0*/  IMAD.MOV.U32 R20, RZ, RZ, 0x0 ;  /* 0x00000000ff147424 */ /* 0x000fe400078e00ff */
[----:B------:R-:W-:-:S10]  /*4200*/  IMAD.MOV.U32 R21, RZ, RZ, -0x80000 ;  /* 0xfff80000ff157424 */ /* 0x000fd400078e00ff */
[----:B------:R-:W-:Y:S05]  /*4210*/  @!P0 BRA `(.L_x_43) ;  /* 0x0000000000348947 */ /* 0x000fea0003800000 */
[----:B------:R-:W-:Y:S02]  /*4220*/  ISETP.NE.AND P0, PT, R23, 0x7ff00000, PT ;  /* 0x7ff000001700780c */ /* 0x000fe40003f05270 */
[----:B------:R-:W-:Y:S02]  /*4230*/  LOP3.LUT R21, R15, 0x80000000, R9, 0x48, !PT ;  /* 0x800000000f157812 */ /* 0x000fe400078e4809 */
[----:B------:R-:W-:-:S13]  /*4240*/  ISETP.EQ.OR P0, PT, R30, RZ, !P0 ;  /* 0x000000ff1e00720c */ /* 0x000fda0004702670 */
[----:B------:R-:W-:Y:S02]  /*4250*/  @P0 LOP3.LUT R14, R21, 0x7ff00000, RZ, 0xfc, !PT ;  /* 0x7ff00000150e0812 */ /* 0x000fe400078efcff */
[----:B------:R-:W-:Y:S01]  /*4260*/  @!P0 MOV R20, RZ ;  /* 0x000000ff00148202 */ /* 0x000fe20000000f00 */
[----:B------:R-:W-:Y:S02]  /*4270*/  @P0 IMAD.MOV.U32 R20, RZ, RZ, RZ ;  /* 0x000000ffff140224 */ /* 0x000fe400078e00ff */
[----:B------:R-:W-:Y:S01]  /*4280*/  @P0 IMAD.MOV.U32 R21, RZ, RZ, R14 ;  /* 0x000000ffff150224 */ /* 0x000fe200078e000e */
[----:B------:R-:W-:Y:S06]  /*4290*/  BRA `(.L_x_43) ;  /* 0x0000000000147947 */ /* 0x000fec0003800000 */
.L_x_45:
[----:B------:R-:W-:Y:S01]  /*42a0*/  LOP3.LUT R21, R9, 0x80000, RZ, 0xfc, !PT ;  /* 0x0008000009157812 */ /* 0x000fe200078efcff */
[----:B------:R-:W-:Y:S01]  /*42b0*/  IMAD.MOV.U32 R20, RZ, RZ, R8 ;  /* 0x000000ffff147224 */ /* 0x000fe200078e0008 */
[----:B------:R-:W-:Y:S06]  /*42c0*/  BRA `(.L_x_43) ;  /* 0x0000000000087947 */ /* 0x000fec0003800000 */
.L_x_44:
[----:B------:R-:W-:Y:S02]  /*42d0*/  LOP3.LUT R21, R15, 0x80000, RZ, 0xfc, !PT ;  /* 0x000800000f157812 */ /* 0x000fe400078efcff */
[----:B------:R-:W-:-:S07]  /*42e0*/  MOV R20, R14 ;  /* 0x0000000e00147202 */ /* 0x000fce0000000f00 */
.L_x_43:
[----:B------:R-:W-:Y:S05]  /*42f0*/  BSYNC.RECONVERGENT B2 ;  /* 0x0000000000027941 */ /* 0x000fea0003800200 */
.L_x_41:
[----:B------:R-:W-:Y:S02]  /*4300*/  IMAD.MOV.U32 R14, RZ, RZ, R0 ;  /* 0x000000ffff0e7224 */ /* 0x000fe400078e0000 */
[----:B------:R-:W-:-:S04]  /*4310*/  IMAD.MOV.U32 R15, RZ, RZ, 0x0 ;  /* 0x00000000ff0f7424 */ /* 0x000fc800078e00ff */
[----:B------:R-:W-:Y:S05]  /*4320*/  RET.REL.NODEC R14 `(_Z13gaussian_blurPhS_Pdjjjjjd) ;  /* 0xffffffbc0e347950 */ /* 0x000fea0003c3ffff */
.L_x_46:
[----:B------:R-:W-:-:S00]  /*4330*/  BRA `(.L_x_46) ;  /* 0xfffffffc00fc7947 */ /* 0x000fc0000383ffff */
[----:B------:R-:W-:-:S00]  /*4340*/  NOP ;  /* 0x0000000000007918 */ /* 0x000fc00000000000 */
        /* <DEDUP_REMOVED lines=11> */
.L_x_47:


//--------------------- .nv.shared._Z13gaussian_blurPhS_Pdjjjjjd --------------------------
	.section	.nv.shared._Z13gaussian_blurPhS_Pdjjjjjd,"aw",@nobits
	.sectionflags	@""
.nv.shared._Z13gaussian_blurPhS_Pdjjjjjd:
	.zero		50155


//--------------------- .nv.shared.reserved.0     --------------------------
	.section	.nv.shared.reserved.0,"aw",@nobits
	.weak		__nv_reservedSMEM_offset_0_alias
	.size		__nv_reservedSMEM_offset_0_alias, 0, 64
	.other		__nv_reservedSMEM_offset_0_alias,@"STO_CUDA_RESERVED_SHARED STV_DEFAULT"
__nv_reservedSMEM_offset_0_alias:
	.zero		0
	.zero		64


//--------------------- .nv.constant0._Z13gaussian_blurPhS_Pdjjjjjd --------------------------
	.section	.nv.constant0._Z13gaussian_blurPhS_Pdjjjjjd,"a",@progbits
	.sectionflags	@""
	.align	4
.nv.constant0._Z13gaussian_blurPhS_Pdjjjjjd:
	.zero		952


//--------------------- SYMBOLS --------------------------

	.type		.nv.reservedSmem.offset0,@object
	.size		.nv.reservedSmem.offset0,0x4
	.type		.nv.reservedSmem.cap,@object
	.size		.nv.reservedSmem.cap,0x4
